	.target	sm_100a

	.elftype	@"ET_EXEC"


//--------------------- .note.nv.tkinfo           --------------------------
	.section	.note.nv.tkinfo,"",@"SHT_NOTE"
	.sectionflags	@"SHF_NOTE_NV_TKINFO"
	.tkinfo
        /*0018*/ 	.word	0x00000002
        /*0030*/ 	.string	""
        /*0030*/ 	.string	"ptxas"
        /*0030*/ 	.string	"Cuda compilation tools, release 13.0, V13.0.88"
        /*0030*/ 	.string	"Build cuda_13.0.r13.0/compiler.36424714_0"
        /*0030*/ 	.string	"-arch sm_100a -m 64 "



//--------------------- .note.nv.cuinfo           --------------------------
	.section	.note.nv.cuinfo,"",@"SHT_NOTE"
	.sectionflags	@"SHF_NOTE_NV_CUINFO"
        /*0018*/ 	.short	0x0002
        /*001a*/ 	.short	0x0064
        /*001c*/ 	.short	0x0082
	.zero		2


//--------------------- .nv.info                  --------------------------
	.section	.nv.info,"",@"SHT_CUDA_INFO"
	.align	4


	//----- nvinfo : EIATTR_REGCOUNT
	.align		4
        /*0000*/ 	.byte	0x04, 0x2f
        /*0002*/ 	.short	(.L_19 - .L_18)
	.align		4
.L_18:
        /*0004*/ 	.word	index@(_ZN7cutlass13device_kernelINS_4gemm6kernel13GemmUniversalIN4cute5tupleIJiiiiEEENS1_10collective13CollectiveMmaINS1_35MainloopSm100TmaUmmaWarpSpecializedILi20ELi2ELi4ENS5_IJNS4_1CILi2EEENSA_ILi1EEESC_EEEEENS5_IJNSA_ILi256EEENSA_ILi64EEESG_EEENS_12float_e4m3_tENS5_IJlSC_lEEESI_SJ_NS4_8TiledMMAINS4_8MMA_AtomIJNS4_10MMA_TraitsINS4_25SM100_MMA_F8F6F4_2x1SM_SSEJSI_SI_fSF_SG_NS4_17integral_constantINS4_4UMMA5MajorELSQ_0EEESR_NSO_INSP_7ScaleInELSS_0EEEST_EEEEEENS4_6LayoutINS5_IJSC_SC_SC_EEENS5_IJNSA_ILi0EEESY_SY_EEEEENS5_IJNS4_10UnderscoreES11_S11_EEEEENS4_18SM100_TMA_2SM_LOADENS4_14ComposedLayoutINS4_7SwizzleILi2ELi4ELi3EEENS4_18smem_ptr_flag_bitsILi8EEENSW_INS5_IJNSA_ILi8EEESG_EEENS5_IJSG_SC_EEEEEEEvNS4_8identityES14_S1E_vS1F_EENS_8epilogue10collective18CollectiveEpilogueINS1H_23Sm100TmaWarpSpecializedILi1ELi1ELi64ELb0ELb0EEEJNS5_IJNSA_ILi128EEESG_SG_EEENS5_IJNSW_IS1M_SC_EENSW_ISG_SC_EEEEESI_SJ_SI_SJ_NS1H_6fusion15FusionCallbacksIS1L_NS1R_13LinCombEltActINS1H_6thread7SigmoidESI_fSI_fLNS_15FloatRoundStyleE2EEES1N_S1Q_JEEENS4_5SM1004TMEM4LOAD26SM100_TMEM_LOAD_32dp32b64xENS4_13SM90_TMA_LOADES1E_NS4_39AutoVectorizingCopyWithAssumedAlignmentILi128EEENS4_14SM90_TMA_STOREES1E_S25_S25_EEEvvEEEEvNT_6ParamsE)
        /*0008*/ 	.word	0x000000c7


	//----- nvinfo : EIATTR_FRAME_SIZE
	.align		4
.L_19:
        /*000c*/ 	.byte	0x04, 0x11
        /*000e*/ 	.short	(.L_21 - .L_20)
	.align		4
.L_20:
        /*0010*/ 	.word	index@($__internal_3_$__cuda_sm20_rcp_rn_f32_slowpath)
        /*0014*/ 	.word	0x00000000


	//----- nvinfo : EIATTR_FRAME_SIZE
	.align		4
.L_21:
        /*0018*/ 	.byte	0x04, 0x11
        /*001a*/ 	.short	(.L_23 - .L_22)
	.align		4
.L_22:
        /*001c*/ 	.word	index@($__internal_2_$__cuda_sm10x_tcgen05_guardrail_trap_unallocated_columns_being_dealloced)
        /*0020*/ 	.word	0x00000000


	//----- nvinfo : EIATTR_FRAME_SIZE
	.align		4
.L_23:
        /*0024*/ 	.byte	0x04, 0x11
        /*0026*/ 	.short	(.L_25 - .L_24)
	.align		4
.L_24:
        /*0028*/ 	.word	index@($__internal_1_$__cuda_sm10x_tcgen05_guardrail_trap_phase_invalid_during_alloc)
        /*002c*/ 	.word	0x00000000


	//----- nvinfo : EIATTR_FRAME_SIZE
	.align		4
.L_25:
        /*0030*/ 	.byte	0x04, 0x11
        /*0032*/ 	.short	(.L_27 - .L_26)
	.align		4
.L_26:
        /*0034*/ 	.word	index@($__internal_0_$__cuda_sm10x_tcgen05_guardrail_trap_col_being_dealloced_not_returned_by_alloc)
        /*0038*/ 	.word	0x00000000


	//----- nvinfo : EIATTR_FRAME_SIZE
	.align		4
.L_27:
        /*003c*/ 	.byte	0x04, 0x11
        /*003e*/ 	.short	(.L_29 - .L_28)
	.align		4
.L_28:
        /*0040*/ 	.word	index@(_ZN7cutlass13device_kernelINS_4gemm6kernel13GemmUniversalIN4cute5tupleIJiiiiEEENS1_10collective13CollectiveMmaINS1_35MainloopSm100TmaUmmaWarpSpecializedILi20ELi2ELi4ENS5_IJNS4_1CILi2EEENSA_ILi1EEESC_EEEEENS5_IJNSA_ILi256EEENSA_ILi64EEESG_EEENS_12float_e4m3_tENS5_IJlSC_lEEESI_SJ_NS4_8TiledMMAINS4_8MMA_AtomIJNS4_10MMA_TraitsINS4_25SM100_MMA_F8F6F4_2x1SM_SSEJSI_SI_fSF_SG_NS4_17integral_constantINS4_4UMMA5MajorELSQ_0EEESR_NSO_INSP_7ScaleInELSS_0EEEST_EEEEEENS4_6LayoutINS5_IJSC_SC_SC_EEENS5_IJNSA_ILi0EEESY_SY_EEEEENS5_IJNS4_10UnderscoreES11_S11_EEEEENS4_18SM100_TMA_2SM_LOADENS4_14ComposedLayoutINS4_7SwizzleILi2ELi4ELi3EEENS4_18smem_ptr_flag_bitsILi8EEENSW_INS5_IJNSA_ILi8EEESG_EEENS5_IJSG_SC_EEEEEEEvNS4_8identityES14_S1E_vS1F_EENS_8epilogue10collective18CollectiveEpilogueINS1H_23Sm100TmaWarpSpecializedILi1ELi1ELi64ELb0ELb0EEEJNS5_IJNSA_ILi128EEESG_SG_EEENS5_IJNSW_IS1M_SC_EENSW_ISG_SC_EEEEESI_SJ_SI_SJ_NS1H_6fusion15FusionCallbacksIS1L_NS1R_13LinCombEltActINS1H_6thread7SigmoidESI_fSI_fLNS_15FloatRoundStyleE2EEES1N_S1Q_JEEENS4_5SM1004TMEM4LOAD26SM100_TMEM_LOAD_32dp32b64xENS4_13SM90_TMA_LOADES1E_NS4_39AutoVectorizingCopyWithAssumedAlignmentILi128EEENS4_14SM90_TMA_STOREES1E_S25_S25_EEEvvEEEEvNT_6ParamsE)
        /*0044*/ 	.word	0x00000000


	//----- nvinfo : EIATTR_MIN_STACK_SIZE
	.align		4
.L_29:
        /*0048*/ 	.byte	0x04, 0x12
        /*004a*/ 	.short	(.L_31 - .L_30)
	.align		4
.L_30:
        /*004c*/ 	.word	index@(_ZN7cutlass13device_kernelINS_4gemm6kernel13GemmUniversalIN4cute5tupleIJiiiiEEENS1_10collective13CollectiveMmaINS1_35MainloopSm100TmaUmmaWarpSpecializedILi20ELi2ELi4ENS5_IJNS4_1CILi2EEENSA_ILi1EEESC_EEEEENS5_IJNSA_ILi256EEENSA_ILi64EEESG_EEENS_12float_e4m3_tENS5_IJlSC_lEEESI_SJ_NS4_8TiledMMAINS4_8MMA_AtomIJNS4_10MMA_TraitsINS4_25SM100_MMA_F8F6F4_2x1SM_SSEJSI_SI_fSF_SG_NS4_17integral_constantINS4_4UMMA5MajorELSQ_0EEESR_NSO_INSP_7ScaleInELSS_0EEEST_EEEEEENS4_6LayoutINS5_IJSC_SC_SC_EEENS5_IJNSA_ILi0EEESY_SY_EEEEENS5_IJNS4_10UnderscoreES11_S11_EEEEENS4_18SM100_TMA_2SM_LOADENS4_14ComposedLayoutINS4_7SwizzleILi2ELi4ELi3EEENS4_18smem_ptr_flag_bitsILi8EEENSW_INS5_IJNSA_ILi8EEESG_EEENS5_IJSG_SC_EEEEEEEvNS4_8identityES14_S1E_vS1F_EENS_8epilogue10collective18CollectiveEpilogueINS1H_23Sm100TmaWarpSpecializedILi1ELi1ELi64ELb0ELb0EEEJNS5_IJNSA_ILi128EEESG_SG_EEENS5_IJNSW_IS1M_SC_EENSW_ISG_SC_EEEEESI_SJ_SI_SJ_NS1H_6fusion15FusionCallbacksIS1L_NS1R_13LinCombEltActINS1H_6thread7SigmoidESI_fSI_fLNS_15FloatRoundStyleE2EEES1N_S1Q_JEEENS4_5SM1004TMEM4LOAD26SM100_TMEM_LOAD_32dp32b64xENS4_13SM90_TMA_LOADES1E_NS4_39AutoVectorizingCopyWithAssumedAlignmentILi128EEENS4_14SM90_TMA_STOREES1E_S25_S25_EEEvvEEEEvNT_6ParamsE)
        /*0050*/ 	.word	0x00000000
.L_31:


//--------------------- .nv.compat                --------------------------
	.section	.nv.compat,"",@"SHT_CUDA_COMPAT_INFO"
	.align	4
        /*0000*/ 	.byte	0x02, 0x09, 0x01, 0x00, 0x02, 0x02, 0x02, 0x00, 0x02, 0x05, 0x05, 0x00, 0x03, 0x07, 0x01, 0x01
        /*0010*/ 	.byte	0x02, 0x03, 0x01, 0x00, 0x02, 0x06, 0x01, 0x00, 0x04, 0x0b, 0x08, 0x00, 0x09, 0x00, 0x00, 0x00
        /*0020*/ 	.byte	0x00, 0x00, 0x00, 0x00


//--------------------- .nv.info._ZN7cutlass13device_kernelINS_4gemm6kernel13GemmUniversalIN4cute5tupleIJiiiiEEENS1_10collective13CollectiveMmaINS1_35MainloopSm100TmaUmmaWarpSpecializedILi20ELi2ELi4ENS5_IJNS4_1CILi2EEENSA_ILi1EEESC_EEEEENS5_IJNSA_ILi256EEENSA_ILi64EEESG_EEENS_12float_e4m3_tENS5_IJlSC_lEEESI_SJ_NS4_8TiledMMAINS4_8MMA_AtomIJNS4_10MMA_TraitsINS4_25SM100_MMA_F8F6F4_2x1SM_SSEJSI_SI_fSF_SG_NS4_17integral_constantINS4_4UMMA5MajorELSQ_0EEESR_NSO_INSP_7ScaleInELSS_0EEEST_EEEEEENS4_6LayoutINS5_IJSC_SC_SC_EEENS5_IJNSA_ILi0EEESY_SY_EEEEENS5_IJNS4_10UnderscoreES11_S11_EEEEENS4_18SM100_TMA_2SM_LOADENS4_14ComposedLayoutINS4_7SwizzleILi2ELi4ELi3EEENS4_18smem_ptr_flag_bitsILi8EEENSW_INS5_IJNSA_ILi8EEESG_EEENS5_IJSG_SC_EEEEEEEvNS4_8identityES14_S1E_vS1F_EENS_8epilogue10collective18CollectiveEpilogueINS1H_23Sm100TmaWarpSpecializedILi1ELi1ELi64ELb0ELb0EEEJNS5_IJNSA_ILi128EEESG_SG_EEENS5_IJNSW_IS1M_SC_EENSW_ISG_SC_EEEEESI_SJ_SI_SJ_NS1H_6fusion15FusionCallbacksIS1L_NS1R_13LinCombEltActINS1H_6thread7SigmoidESI_fSI_fLNS_15FloatRoundStyleE2EEES1N_S1Q_JEEENS4_5SM1004TMEM4LOAD26SM100_TMEM_LOAD_32dp32b64xENS4_13SM90_TMA_LOADES1E_NS4_39AutoVectorizingCopyWithAssumedAlignmentILi128EEENS4_14SM90_TMA_STOREES1E_S25_S25_EEEvvEEEEvNT_6ParamsE --------------------------
	.section	.nv.info._ZN7cutlass13device_kernelINS_4gemm6kernel13GemmUniversalIN4cute5tupleIJiiiiEEENS1_10collective13CollectiveMmaINS1_35MainloopSm100TmaUmmaWarpSpecializedILi20ELi2ELi4ENS5_IJNS4_1CILi2EEENSA_ILi1EEESC_EEEEENS5_IJNSA_ILi256EEENSA_ILi64EEESG_EEENS_12float_e4m3_tENS5_IJlSC_lEEESI_SJ_NS4_8TiledMMAINS4_8MMA_AtomIJNS4_10MMA_TraitsINS4_25SM100_MMA_F8F6F4_2x1SM_SSEJSI_SI_fSF_SG_NS4_17integral_constantINS4_4UMMA5MajorELSQ_0EEESR_NSO_INSP_7ScaleInELSS_0EEEST_EEEEEENS4_6LayoutINS5_IJSC_SC_SC_EEENS5_IJNSA_ILi0EEESY_SY_EEEEENS5_IJNS4_10UnderscoreES11_S11_EEEEENS4_18SM100_TMA_2SM_LOADENS4_14ComposedLayoutINS4_7SwizzleILi2ELi4ELi3EEENS4_18smem_ptr_flag_bitsILi8EEENSW_INS5_IJNSA_ILi8EEESG_EEENS5_IJSG_SC_EEEEEEEvNS4_8identityES14_S1E_vS1F_EENS_8epilogue10collective18CollectiveEpilogueINS1H_23Sm100TmaWarpSpecializedILi1ELi1ELi64ELb0ELb0EEEJNS5_IJNSA_ILi128EEESG_SG_EEENS5_IJNSW_IS1M_SC_EENSW_ISG_SC_EEEEESI_SJ_SI_SJ_NS1H_6fusion15FusionCallbacksIS1L_NS1R_13LinCombEltActINS1H_6thread7SigmoidESI_fSI_fLNS_15FloatRoundStyleE2EEES1N_S1Q_JEEENS4_5SM1004TMEM4LOAD26SM100_TMEM_LOAD_32dp32b64xENS4_13SM90_TMA_LOADES1E_NS4_39AutoVectorizingCopyWithAssumedAlignmentILi128EEENS4_14SM90_TMA_STOREES1E_S25_S25_EEEvvEEEEvNT_6ParamsE,"",@"SHT_CUDA_INFO"
	.sectionflags	@""
	.align	4


	//----- nvinfo : EIATTR_CUDA_API_VERSION
	.align		4
        /*0000*/ 	.byte	0x04, 0x37
        /*0002*/ 	.short	(.L_33 - .L_32)
.L_32:
        /*0004*/ 	.word	0x00000082


	//----- nvinfo : EIATTR_KPARAM_INFO
	.align		4
.L_33:
        /*0008*/ 	.byte	0x04, 0x17
        /*000a*/ 	.short	(.L_35 - .L_34)
.L_34:
        /*000c*/ 	.word	0x00000000
        /*0010*/ 	.short	0x0000
        /*0012*/ 	.short	0x0000
        /*0014*/ 	.byte	0x00, 0xf0, 0x01, 0x20


	//----- nvinfo : EIATTR_AT_ENTRY_FRAGMENTS
	.align		4
.L_35:
        /*0018*/ 	.byte	0x04, 0x4f
        /*001a*/ 	.short	(.L_37 - .L_36)


	//   ....[0]....
.L_36:
        /*001c*/ 	.word	0x00000007


	//----- nvinfo : EIATTR_RESERVED_SMEM_USED
	.align		4
.L_37:
        /*0020*/ 	.byte	0x01, 0x41
	.zero		2


	//----- nvinfo : EIATTR_SPARSE_MMA_MASK
	.align		4
        /*0024*/ 	.byte	0x03, 0x50
        /*0026*/ 	.short	0x0000


	//----- nvinfo : EIATTR_TCGEN05_2CTA_USED
	.align		4
        /*0028*/ 	.byte	0x01, 0x52
	.zero		2


	//----- nvinfo : EIATTR_MAXREG_COUNT
	.align		4
        /*002c*/ 	.byte	0x03, 0x1b
        /*002e*/ 	.short	0x00ff


	//----- nvinfo : EIATTR_NUM_BARRIERS
	.align		4
        /*0030*/ 	.byte	0x02, 0x4c
        /*0032*/ 	.byte	0x07
	.zero		1


	//----- nvinfo : EIATTR_EXTERNS
	.align		4
        /*0034*/ 	.byte	0x04, 0x0f
        /*0036*/ 	.short	(.L_39 - .L_38)


	//   ....[0]....
	.align		4
.L_38:
        /*0038*/ 	.word	index@(__assertfail)


	//----- nvinfo : EIATTR_MERCURY_ISA_VERSION
	.align		4
.L_39:
        /*003c*/ 	.byte	0x03, 0x5f
        /*003e*/ 	.short	0x0101


	//----- nvinfo : EIATTR_INT_WARP_WIDE_INSTR_OFFSETS
	.align		4
        /*0040*/ 	.byte	0x04, 0x31
        /*0042*/ 	.short	(.L_41 - .L_40)


	//   ....[0]....
.L_40:
        /*0044*/ 	.word	0x00000eb0


	//   ....[1]....
        /*0048*/ 	.word	0x00000f50


	//   ....[2]....
        /*004c*/ 	.word	0x000022a0


	//   ....[3]....
        /*0050*/ 	.word	0x000049a0


	//   ....[4]....
        /*0054*/ 	.word	0x000049c0


	//   ....[5]....
        /*0058*/ 	.word	0x000049f0


	//   ....[6]....
        /*005c*/ 	.word	0x00005400


	//   ....[7]....
        /*0060*/ 	.word	0x00005520


	//----- nvinfo : EIATTR_COOP_GROUP_MASK_REGIDS
	.align		4
.L_41:
        /*0064*/ 	.byte	0x04, 0x29
        /*0066*/ 	.short	(.L_43 - .L_42)


	//   ....[0]....
.L_42:
        /*0068*/ 	.word	0xffffffff


	//   ....[1]....
        /*006c*/ 	.word	0xffffffff


	//   ....[2]....
        /*0070*/ 	.word	0xffffffff


	//   ....[3]....
        /*0074*/ 	.word	0xffffffff


	//   ....[4]....
        /*0078*/ 	.word	0xffffffff


	//   ....[5]....
        /*007c*/ 	.word	0xffffffff


	//   ....[6]....
        /*0080*/ 	.word	0xffffffff


	//   ....[7]....
        /*0084*/ 	.word	0xffffffff


	//   ....[8]....
        /*0088*/ 	.word	0xffffffff


	//   ....[9]....
        /*008c*/ 	.word	0xffffffff


	//   ....[10]....
        /*0090*/ 	.word	0xffffffff


	//   ....[11]....
        /*0094*/ 	.word	0xffffffff


	//   ....[12]....
        /*0098*/ 	.word	0xffffffff


	//   ....[13]....
        /*009c*/ 	.word	0xffffffff


	//----- nvinfo : EIATTR_COOP_GROUP_INSTR_OFFSETS
	.align		4
.L_43:
        /*00a0*/ 	.byte	0x04, 0x28
        /*00a2*/ 	.short	(.L_45 - .L_44)


	//   ....[0]....
.L_44:
        /*00a4*/ 	.word	0x000000c0


	//   ....[1]....
        /*00a8*/ 	.word	0x000004d0


	//   ....[2]....
        /*00ac*/ 	.word	0x00000880


	//   ....[3]....
        /*00b0*/ 	.word	0x000009b0


	//   ....[4]....
        /*00b4*/ 	.word	0x00000aa0


	//   ....[5]....
        /*00b8*/ 	.word	0x00000c00


	//   ....[6]....
        /*00bc*/ 	.word	0x00000d90


	//   ....[7]....
        /*00c0*/ 	.word	0x00000fd0


	//   ....[8]....
        /*00c4*/ 	.word	0x00002180


	//   ....[9]....
        /*00c8*/ 	.word	0x00003860


	//   ....[10]....
        /*00cc*/ 	.word	0x00003d30


	//   ....[11]....
        /*00d0*/ 	.word	0x00003d60


	//   ....[12]....
        /*00d4*/ 	.word	0x000048a0


	//   ....[13]....
        /*00d8*/ 	.word	0x00004ab0


	//----- nvinfo : EIATTR_VRC_CTA_INIT_COUNT
	.align		4
.L_45:
        /*00dc*/ 	.byte	0x02, 0x4a
        /*00de*/ 	.byte	0x80
	.zero		1


	//----- nvinfo : EIATTR_SYSCALL_OFFSETS
	.align		4
        /*00e0*/ 	.byte	0x04, 0x46
        /*00e2*/ 	.short	(.L_47 - .L_46)


	//   ....[0]....
.L_46:
        /*00e4*/ 	.word	0x00005ee0


	//   ....[1]....
        /*00e8*/ 	.word	0x00006020


	//   ....[2]....
        /*00ec*/ 	.word	0x00006800


	//----- nvinfo : EIATTR_MBARRIER_INSTR_OFFSETS
	.align		4
.L_47:
        /*00f0*/ 	.byte	0x04, 0x39
        /*00f2*/ 	.short	(.L_49 - .L_48)


	//   ....[0]....
.L_48:
        /*00f4*/ 	.word	0x000005e0
        /*00f8*/ 	.word	0x000000ff
        /*00fc*/ 	.word	0x00000000
        /*0100*/ 	.short	0x0100
        /*0102*/ 	.byte	0x08
	.zero		1


	//   ....[1]....
        /*0104*/ 	.word	0x000005f0
        /*0108*/ 	.word	0x000000ff
        /*010c*/ 	.word	0x000000a0
        /*0110*/ 	.short	0x0100
        /*0112*/ 	.byte	0x08
	.zero		1


	//   ....[2]....
        /*0114*/ 	.word	0x00000600
        /*0118*/ 	.word	0x000000ff
        /*011c*/ 	.word	0x00000008
        /*0120*/ 	.short	0x0100
        /*0122*/ 	.byte	0x08
	.zero		1


	//   ....[3]....
        /*0124*/ 	.word	0x00000610
        /*0128*/ 	.word	0x000000ff
        /*012c*/ 	.word	0x000000a8
        /*0130*/ 	.short	0x0100
        /*0132*/ 	.byte	0x08
	.zero		1


	//   ....[4]....
        /*0134*/ 	.word	0x00000620
        /*0138*/ 	.word	0x000000ff
        /*013c*/ 	.word	0x00000010
        /*0140*/ 	.short	0x0100
        /*0142*/ 	.byte	0x08
	.zero		1


	//   ....[5]....
        /*0144*/ 	.word	0x00000630
        /*0148*/ 	.word	0x000000ff
        /*014c*/ 	.word	0x000000b0
        /*0150*/ 	.short	0x0100
        /*0152*/ 	.byte	0x08
	.zero		1


	//   ....[6]....
        /*0154*/ 	.word	0x00000640
        /*0158*/ 	.word	0x000000ff
        /*015c*/ 	.word	0x00000018
        /*0160*/ 	.short	0x0100
        /*0162*/ 	.byte	0x08
	.zero		1


	//   ....[7]....
        /*0164*/ 	.word	0x00000650
        /*0168*/ 	.word	0x000000ff
        /*016c*/ 	.word	0x000000b8
        /*0170*/ 	.short	0x0100
        /*0172*/ 	.byte	0x08
	.zero		1


	//   ....[8]....
        /*0174*/ 	.word	0x00000660
        /*0178*/ 	.word	0x000000ff
        /*017c*/ 	.word	0x00000020
        /*0180*/ 	.short	0x0100
        /*0182*/ 	.byte	0x08
	.zero		1


	//   ....[9]....
        /*0184*/ 	.word	0x00000670
        /*0188*/ 	.word	0x000000ff
        /*018c*/ 	.word	0x000000c0
        /*0190*/ 	.short	0x0100
        /*0192*/ 	.byte	0x08
	.zero		1


	//   ....[10]....
        /*0194*/ 	.word	0x00000680
        /*0198*/ 	.word	0x000000ff
        /*019c*/ 	.word	0x00000028
        /*01a0*/ 	.short	0x0100
        /*01a2*/ 	.byte	0x08
	.zero		1


	//   ....[11]....
        /*01a4*/ 	.word	0x00000690
        /*01a8*/ 	.word	0x000000ff
        /*01ac*/ 	.word	0x000000c8
        /*01b0*/ 	.short	0x0100
        /*01b2*/ 	.byte	0x08
	.zero		1


	//   ....[12]....
        /*01b4*/ 	.word	0x000006a0
        /*01b8*/ 	.word	0x000000ff
        /*01bc*/ 	.word	0x00000030
        /*01c0*/ 	.short	0x0100
        /*01c2*/ 	.byte	0x08
	.zero		1


	//   ....[13]....
        /*01c4*/ 	.word	0x000006b0
        /*01c8*/ 	.word	0x000000ff
        /*01cc*/ 	.word	0x000000d0
        /*01d0*/ 	.short	0x0100
        /*01d2*/ 	.byte	0x08
	.zero		1


	//   ....[14]....
        /*01d4*/ 	.word	0x000006c0
        /*01d8*/ 	.word	0x000000ff
        /*01dc*/ 	.word	0x00000038
        /*01e0*/ 	.short	0x0100
        /*01e2*/ 	.byte	0x08
	.zero		1


	//   ....[15]....
        /*01e4*/ 	.word	0x000006d0
        /*01e8*/ 	.word	0x000000ff
        /*01ec*/ 	.word	0x000000d8
        /*01f0*/ 	.short	0x0100
        /*01f2*/ 	.byte	0x08
	.zero		1


	//   ....[16]....
        /*01f4*/ 	.word	0x000006e0
        /*01f8*/ 	.word	0x000000ff
        /*01fc*/ 	.word	0x00000040
        /*0200*/ 	.short	0x0100
        /*0202*/ 	.byte	0x08
	.zero		1


	//   ....[17]....
        /*0204*/ 	.word	0x000006f0
        /*0208*/ 	.word	0x000000ff
        /*020c*/ 	.word	0x000000e0
        /*0210*/ 	.short	0x0100
        /*0212*/ 	.byte	0x08
	.zero		1


	//   ....[18]....
        /*0214*/ 	.word	0x00000700
        /*0218*/ 	.word	0x000000ff
        /*021c*/ 	.word	0x00000048
        /*0220*/ 	.short	0x0100
        /*0222*/ 	.byte	0x08
	.zero		1


	//   ....[19]....
        /*0224*/ 	.word	0x00000710
        /*0228*/ 	.word	0x000000ff
        /*022c*/ 	.word	0x000000e8
        /*0230*/ 	.short	0x0100
        /*0232*/ 	.byte	0x08
	.zero		1


	//   ....[20]....
        /*0234*/ 	.word	0x00000720
        /*0238*/ 	.word	0x000000ff
        /*023c*/ 	.word	0x00000050
        /*0240*/ 	.short	0x0100
        /*0242*/ 	.byte	0x08
	.zero		1


	//   ....[21]....
        /*0244*/ 	.word	0x00000730
        /*0248*/ 	.word	0x000000ff
        /*024c*/ 	.word	0x000000f0
        /*0250*/ 	.short	0x0100
        /*0252*/ 	.byte	0x08
	.zero		1


	//   ....[22]....
        /*0254*/ 	.word	0x00000740
        /*0258*/ 	.word	0x000000ff
        /*025c*/ 	.word	0x00000058
        /*0260*/ 	.short	0x0100
        /*0262*/ 	.byte	0x08
	.zero		1


	//   ....[23]....
        /*0264*/ 	.word	0x00000750
        /*0268*/ 	.word	0x000000ff
        /*026c*/ 	.word	0x000000f8
        /*0270*/ 	.short	0x0100
        /*0272*/ 	.byte	0x08
	.zero		1


	//   ....[24]....
        /*0274*/ 	.word	0x00000760
        /*0278*/ 	.word	0x000000ff
        /*027c*/ 	.word	0x00000060
        /*0280*/ 	.short	0x0100
        /*0282*/ 	.byte	0x08
	.zero		1


	//   ....[25]....
        /*0284*/ 	.word	0x00000770
        /*0288*/ 	.word	0x000000ff
        /*028c*/ 	.word	0x00000100
        /*0290*/ 	.short	0x0100
        /*0292*/ 	.byte	0x08
	.zero		1


	//   ....[26]....
        /*0294*/ 	.word	0x00000780
        /*0298*/ 	.word	0x000000ff
        /*029c*/ 	.word	0x00000068
        /*02a0*/ 	.short	0x0100
        /*02a2*/ 	.byte	0x08
	.zero		1


	//   ....[27]....
        /*02a4*/ 	.word	0x00000790
        /*02a8*/ 	.word	0x000000ff
        /*02ac*/ 	.word	0x00000108
        /*02b0*/ 	.short	0x0100
        /*02b2*/ 	.byte	0x08
	.zero		1


	//   ....[28]....
        /*02b4*/ 	.word	0x000007a0
        /*02b8*/ 	.word	0x000000ff
        /*02bc*/ 	.word	0x00000070
        /*02c0*/ 	.short	0x0100
        /*02c2*/ 	.byte	0x08
	.zero		1


	//   ....[29]....
        /*02c4*/ 	.word	0x000007b0
        /*02c8*/ 	.word	0x000000ff
        /*02cc*/ 	.word	0x00000110
        /*02d0*/ 	.short	0x0100
        /*02d2*/ 	.byte	0x08
	.zero		1


	//   ....[30]....
        /*02d4*/ 	.word	0x000007c0
        /*02d8*/ 	.word	0x000000ff
        /*02dc*/ 	.word	0x00000078
        /*02e0*/ 	.short	0x0100
        /*02e2*/ 	.byte	0x08
	.zero		1


	//   ....[31]....
        /*02e4*/ 	.word	0x000007d0
        /*02e8*/ 	.word	0x000000ff
        /*02ec*/ 	.word	0x00000118
        /*02f0*/ 	.short	0x0100
        /*02f2*/ 	.byte	0x08
	.zero		1


	//   ....[32]....
        /*02f4*/ 	.word	0x000007e0
        /*02f8*/ 	.word	0x000000ff
        /*02fc*/ 	.word	0x00000080
        /*0300*/ 	.short	0x0100
        /*0302*/ 	.byte	0x08
	.zero		1


	//   ....[33]....
        /*0304*/ 	.word	0x000007f0
        /*0308*/ 	.word	0x000000ff
        /*030c*/ 	.word	0x00000120
        /*0310*/ 	.short	0x0100
        /*0312*/ 	.byte	0x08
	.zero		1


	//   ....[34]....
        /*0314*/ 	.word	0x00000800
        /*0318*/ 	.word	0x000000ff
        /*031c*/ 	.word	0x00000088
        /*0320*/ 	.short	0x0100
        /*0322*/ 	.byte	0x08
	.zero		1


	//   ....[35]....
        /*0324*/ 	.word	0x00000810
        /*0328*/ 	.word	0x000000ff
        /*032c*/ 	.word	0x00000128
        /*0330*/ 	.short	0x0100
        /*0332*/ 	.byte	0x08
	.zero		1


	//   ....[36]....
        /*0334*/ 	.word	0x00000820
        /*0338*/ 	.word	0x000000ff
        /*033c*/ 	.word	0x00000090
        /*0340*/ 	.short	0x0100
        /*0342*/ 	.byte	0x08
	.zero		1


	//   ....[37]....
        /*0344*/ 	.word	0x00000830
        /*0348*/ 	.word	0x000000ff
        /*034c*/ 	.word	0x00000130
        /*0350*/ 	.short	0x0100
        /*0352*/ 	.byte	0x08
	.zero		1


	//   ....[38]....
        /*0354*/ 	.word	0x00000840
        /*0358*/ 	.word	0x000000ff
        /*035c*/ 	.word	0x00000098
        /*0360*/ 	.short	0x0100
        /*0362*/ 	.byte	0x08
	.zero		1


	//   ....[39]....
        /*0364*/ 	.word	0x00000850
        /*0368*/ 	.word	0x000000ff
        /*036c*/ 	.word	0x00000138
        /*0370*/ 	.short	0x0100
        /*0372*/ 	.byte	0x08
	.zero		1


	//   ....[40]....
        /*0374*/ 	.word	0x00000980
        /*0378*/ 	.word	0x000000ff
        /*037c*/ 	.word	0x00000140
        /*0380*/ 	.short	0x0100
        /*0382*/ 	.byte	0x09
	.zero		1


	//   ....[41]....
        /*0384*/ 	.word	0x00000990
        /*0388*/ 	.word	0x000000ff
        /*038c*/ 	.word	0x00000148
        /*0390*/ 	.short	0x0100
        /*0392*/ 	.byte	0x09
	.zero		1


	//   ....[42]....
        /*0394*/ 	.word	0x00000a70
        /*0398*/ 	.word	0x000000ff
        /*039c*/ 	.word	0x00000150
        /*03a0*/ 	.short	0x0100
        /*03a2*/ 	.byte	0x08
	.zero		1


	//   ....[43]....
        /*03a4*/ 	.word	0x00000a80
        /*03a8*/ 	.word	0x000000ff
        /*03ac*/ 	.word	0x00000158
        /*03b0*/ 	.short	0x0100
        /*03b2*/ 	.byte	0x08
	.zero		1


	//   ....[44]....
        /*03b4*/ 	.word	0x00000bb0
        /*03b8*/ 	.word	0x000000ff
        /*03bc*/ 	.word	0x00000160
        /*03c0*/ 	.short	0x0100
        /*03c2*/ 	.byte	0x08
	.zero		1


	//   ....[45]....
        /*03c4*/ 	.word	0x00000bc0
        /*03c8*/ 	.word	0x000000ff
        /*03cc*/ 	.word	0x00000170
        /*03d0*/ 	.short	0x0100
        /*03d2*/ 	.byte	0x08
	.zero		1


	//   ....[46]....
        /*03d4*/ 	.word	0x00000bd0
        /*03d8*/ 	.word	0x000000ff
        /*03dc*/ 	.word	0x00000168
        /*03e0*/ 	.short	0x0100
        /*03e2*/ 	.byte	0x08
	.zero		1


	//   ....[47]....
        /*03e4*/ 	.word	0x00000be0
        /*03e8*/ 	.word	0x000000ff
        /*03ec*/ 	.word	0x00000178
        /*03f0*/ 	.short	0x0100
        /*03f2*/ 	.byte	0x08
	.zero		1


	//   ....[48]....
        /*03f4*/ 	.word	0x00000d00
        /*03f8*/ 	.word	0x000000ff
        /*03fc*/ 	.word	0x00000180
        /*0400*/ 	.short	0x0100
        /*0402*/ 	.byte	0x09
	.zero		1


	//   ....[49]....
        /*0404*/ 	.word	0x00000d10
        /*0408*/ 	.word	0x000000ff
        /*040c*/ 	.word	0x000001a0
        /*0410*/ 	.short	0x0100
        /*0412*/ 	.byte	0x09
	.zero		1


	//   ....[50]....
        /*0414*/ 	.word	0x00000d20
        /*0418*/ 	.word	0x000000ff
        /*041c*/ 	.word	0x00000188
        /*0420*/ 	.short	0x0100
        /*0422*/ 	.byte	0x09
	.zero		1


	//   ....[51]....
        /*0424*/ 	.word	0x00000d30
        /*0428*/ 	.word	0x000000ff
        /*042c*/ 	.word	0x000001a8
        /*0430*/ 	.short	0x0100
        /*0432*/ 	.byte	0x09
	.zero		1


	//   ....[52]....
        /*0434*/ 	.word	0x00000d40
        /*0438*/ 	.word	0x000000ff
        /*043c*/ 	.word	0x00000190
        /*0440*/ 	.short	0x0100
        /*0442*/ 	.byte	0x09
	.zero		1


	//   ....[53]....
        /*0444*/ 	.word	0x00000d50
        /*0448*/ 	.word	0x000000ff
        /*044c*/ 	.word	0x000001b0
        /*0450*/ 	.short	0x0100
        /*0452*/ 	.byte	0x09
	.zero		1


	//   ....[54]....
        /*0454*/ 	.word	0x00000d60
        /*0458*/ 	.word	0x000000ff
        /*045c*/ 	.word	0x00000198
        /*0460*/ 	.short	0x0100
        /*0462*/ 	.byte	0x09
	.zero		1


	//   ....[55]....
        /*0464*/ 	.word	0x00000d70
        /*0468*/ 	.word	0x000000ff
        /*046c*/ 	.word	0x000001b8
        /*0470*/ 	.short	0x0100
        /*0472*/ 	.byte	0x09
	.zero		1


	//   ....[56]....
        /*0474*/ 	.word	0x00000e60
        /*0478*/ 	.word	0x000000ff
        /*047c*/ 	.word	0x000001c0
        /*0480*/ 	.short	0x0100
        /*0482*/ 	.byte	0x08
	.zero		1


	//   ....[57]....
        /*0484*/ 	.word	0x00000e70
        /*0488*/ 	.word	0x000000ff
        /*048c*/ 	.word	0x000001d0
        /*0490*/ 	.short	0x0100
        /*0492*/ 	.byte	0x08
	.zero		1


	//   ....[58]....
        /*0494*/ 	.word	0x00000e80
        /*0498*/ 	.word	0x000000ff
        /*049c*/ 	.word	0x000001c8
        /*04a0*/ 	.short	0x0100
        /*04a2*/ 	.byte	0x08
	.zero		1


	//   ....[59]....
        /*04a4*/ 	.word	0x00000e90
        /*04a8*/ 	.word	0x000000ff
        /*04ac*/ 	.word	0x000001d8
        /*04b0*/ 	.short	0x0100
        /*04b2*/ 	.byte	0x08
	.zero		1


	//   ....[60]....
        /*04b4*/ 	.word	0x00000f80
        /*04b8*/ 	.word	0x000000ff
        /*04bc*/ 	.word	0x000001e0
        /*04c0*/ 	.short	0x0100
        /*04c2*/ 	.byte	0x06
	.zero		1


	//   ....[61]....
        /*04c4*/ 	.word	0x00001970
        /*04c8*/ 	.word	0x00000003
        /*04cc*/ 	.word	0x000001d0
        /*04d0*/ 	.short	0x010a
        /*04d2*/ 	.byte	0xff
	.zero		1


	//   ....[62]....
        /*04d4*/ 	.word	0x000019a0
        /*04d8*/ 	.word	0x00000003
        /*04dc*/ 	.word	0x000001c0
        /*04e0*/ 	.short	0x0101
        /*04e2*/ 	.byte	0xff
	.zero		1


	//   ....[63]....
        /*04e4*/ 	.word	0x00001aa0
        /*04e8*/ 	.word	0x000000ff
        /*04ec*/ 	.word	0x000000a0
        /*04f0*/ 	.short	0x010a
        /*04f2*/ 	.byte	0x08
	.zero		1


	//   ....[64]....
        /*04f4*/ 	.word	0x00001b70
        /*04f8*/ 	.word	0x000000ff
        /*04fc*/ 	.word	0x000000a0
        /*0500*/ 	.short	0x010a
        /*0502*/ 	.byte	0x21
	.zero		1


	//   ....[65]....
        /*0504*/ 	.word	0x00001d20
        /*0508*/ 	.word	0x000000ff
        /*050c*/ 	.word	0x000000a0
        /*0510*/ 	.short	0x010a
        /*0512*/ 	.byte	0x08
	.zero		1


	//   ....[66]....
        /*0514*/ 	.word	0x00001e40
        /*0518*/ 	.word	0x000000ff
        /*051c*/ 	.word	0x00000158
        /*0520*/ 	.short	0x0101
        /*0522*/ 	.byte	0x04
	.zero		1


	//   ....[67]....
        /*0524*/ 	.word	0x00001e50
        /*0528*/ 	.word	0x000000ff
        /*052c*/ 	.word	0x000000a0
        /*0530*/ 	.short	0x010a
        /*0532*/ 	.byte	0x08
	.zero		1


	//   ....[68]....
        /*0534*/ 	.word	0x00001ed0
        /*0538*/ 	.word	0x000000ff
        /*053c*/ 	.word	0x000000a0
        /*0540*/ 	.short	0x010a
        /*0542*/ 	.byte	0x11
	.zero		1


	//   ....[69]....
        /*0544*/ 	.word	0x00002060
        /*0548*/ 	.word	0x000000ff
        /*054c*/ 	.word	0x000000a0
        /*0550*/ 	.short	0x010a
        /*0552*/ 	.byte	0x08
	.zero		1


	//   ....[70]....
        /*0554*/ 	.word	0x000021b0
        /*0558*/ 	.word	0x00000002
        /*055c*/ 	.word	0x00000160
        /*0560*/ 	.short	0x010a
        /*0562*/ 	.byte	0xff
	.zero		1


	//   ....[71]....
        /*0564*/ 	.word	0x00002270
        /*0568*/ 	.word	0x00000002
        /*056c*/ 	.word	0x00000000
        /*0570*/ 	.short	0x0101
        /*0572*/ 	.byte	0xff
	.zero		1


	//   ....[72]....
        /*0574*/ 	.word	0x000027d0
        /*0578*/ 	.word	0x000000ff
        /*057c*/ 	.word	0x00000000
        /*0580*/ 	.short	0x010a
        /*0582*/ 	.byte	0x05
	.zero		1


	//   ....[73]....
        /*0584*/ 	.word	0x00002860
        /*0588*/ 	.word	0x000000ff
        /*058c*/ 	.word	0x00000000
        /*0590*/ 	.short	0x010a
        /*0592*/ 	.byte	0x05
	.zero		1


	//   ....[74]....
        /*0594*/ 	.word	0x000028f0
        /*0598*/ 	.word	0x000000ff
        /*059c*/ 	.word	0x00000000
        /*05a0*/ 	.short	0x010a
        /*05a2*/ 	.byte	0x05
	.zero		1


	//   ....[75]....
        /*05a4*/ 	.word	0x00002980
        /*05a8*/ 	.word	0x000000ff
        /*05ac*/ 	.word	0x00000000
        /*05b0*/ 	.short	0x010a
        /*05b2*/ 	.byte	0x05
	.zero		1


	//   ....[76]....
        /*05b4*/ 	.word	0x00002a10
        /*05b8*/ 	.word	0x000000ff
        /*05bc*/ 	.word	0x00000000
        /*05c0*/ 	.short	0x010a
        /*05c2*/ 	.byte	0x05
	.zero		1


	//   ....[77]....
        /*05c4*/ 	.word	0x00002aa0
        /*05c8*/ 	.word	0x000000ff
        /*05cc*/ 	.word	0x00000000
        /*05d0*/ 	.short	0x010a
        /*05d2*/ 	.byte	0x05
	.zero		1


	//   ....[78]....
        /*05d4*/ 	.word	0x00002b30
        /*05d8*/ 	.word	0x000000ff
        /*05dc*/ 	.word	0x00000000
        /*05e0*/ 	.short	0x010a
        /*05e2*/ 	.byte	0x05
	.zero		1


	//   ....[79]....
        /*05e4*/ 	.word	0x00002bc0
        /*05e8*/ 	.word	0x000000ff
        /*05ec*/ 	.word	0x00000000
        /*05f0*/ 	.short	0x010a
        /*05f2*/ 	.byte	0x05
	.zero		1


	//   ....[80]....
        /*05f4*/ 	.word	0x00002c50
        /*05f8*/ 	.word	0x000000ff
        /*05fc*/ 	.word	0x00000000
        /*0600*/ 	.short	0x010a
        /*0602*/ 	.byte	0x05
	.zero		1


	//   ....[81]....
        /*0604*/ 	.word	0x00002ce0
        /*0608*/ 	.word	0x000000ff
        /*060c*/ 	.word	0x00000000
        /*0610*/ 	.short	0x010a
        /*0612*/ 	.byte	0x05
	.zero		1


	//   ....[82]....
        /*0614*/ 	.word	0x00002d70
        /*0618*/ 	.word	0x000000ff
        /*061c*/ 	.word	0x00000000
        /*0620*/ 	.short	0x010a
        /*0622*/ 	.byte	0x05
	.zero		1


	//   ....[83]....
        /*0624*/ 	.word	0x00002e00
        /*0628*/ 	.word	0x000000ff
        /*062c*/ 	.word	0x00000000
        /*0630*/ 	.short	0x010a
        /*0632*/ 	.byte	0x05
	.zero		1


	//   ....[84]....
        /*0634*/ 	.word	0x00002e90
        /*0638*/ 	.word	0x000000ff
        /*063c*/ 	.word	0x00000000
        /*0640*/ 	.short	0x010a
        /*0642*/ 	.byte	0x05
	.zero		1


	//   ....[85]....
        /*0644*/ 	.word	0x00002f20
        /*0648*/ 	.word	0x000000ff
        /*064c*/ 	.word	0x00000000
        /*0650*/ 	.short	0x010a
        /*0652*/ 	.byte	0x05
	.zero		1


	//   ....[86]....
        /*0654*/ 	.word	0x00002fb0
        /*0658*/ 	.word	0x000000ff
        /*065c*/ 	.word	0x00000000
        /*0660*/ 	.short	0x010a
        /*0662*/ 	.byte	0x05
	.zero		1


	//   ....[87]....
        /*0664*/ 	.word	0x00003040
        /*0668*/ 	.word	0x000000ff
        /*066c*/ 	.word	0x00000000
        /*0670*/ 	.short	0x010a
        /*0672*/ 	.byte	0x05
	.zero		1


	//   ....[88]....
        /*0674*/ 	.word	0x000030d0
        /*0678*/ 	.word	0x000000ff
        /*067c*/ 	.word	0x00000000
        /*0680*/ 	.short	0x010a
        /*0682*/ 	.byte	0x05
	.zero		1


	//   ....[89]....
        /*0684*/ 	.word	0x00003160
        /*0688*/ 	.word	0x000000ff
        /*068c*/ 	.word	0x00000000
        /*0690*/ 	.short	0x010a
        /*0692*/ 	.byte	0x05
	.zero		1


	//   ....[90]....
        /*0694*/ 	.word	0x000031f0
        /*0698*/ 	.word	0x000000ff
        /*069c*/ 	.word	0x00000000
        /*06a0*/ 	.short	0x010a
        /*06a2*/ 	.byte	0x05
	.zero		1


	//   ....[91]....
        /*06a4*/ 	.word	0x00003290
        /*06a8*/ 	.word	0x00000000
        /*06ac*/ 	.word	0x00000000
        /*06b0*/ 	.short	0x010a
        /*06b2*/ 	.byte	0xff
	.zero		1


	//   ....[92]....
        /*06b4*/ 	.word	0x000033c0
        /*06b8*/ 	.word	0x00000000
        /*06bc*/ 	.word	0x000001c0
        /*06c0*/ 	.short	0x010a
        /*06c2*/ 	.byte	0xff
	.zero		1


	//   ....[93]....
        /*06c4*/ 	.word	0x00003430
        /*06c8*/ 	.word	0x00000004
        /*06cc*/ 	.word	0x00000000
        /*06d0*/ 	.short	0x0101
        /*06d2*/ 	.byte	0xff
	.zero		1


	//   ....[94]....
        /*06d4*/ 	.word	0x00003450
        /*06d8*/ 	.word	0x000000ff
        /*06dc*/ 	.word	0x00000170
        /*06e0*/ 	.short	0x010a
        /*06e2*/ 	.byte	0x05
	.zero		1


	//   ....[95]....
        /*06e4*/ 	.word	0x00003570
        /*06e8*/ 	.word	0x00000000
        /*06ec*/ 	.word	0x00000160
        /*06f0*/ 	.short	0x010a
        /*06f2*/ 	.byte	0xff
	.zero		1


	//   ....[96]....
        /*06f4*/ 	.word	0x00003670
        /*06f8*/ 	.word	0x00000000
        /*06fc*/ 	.word	0x00000000
        /*0700*/ 	.short	0x0101
        /*0702*/ 	.byte	0xff
	.zero		1


	//   ....[97]....
        /*0704*/ 	.word	0x00003700
        /*0708*/ 	.word	0x000000ff
        /*070c*/ 	.word	0x00000170
        /*0710*/ 	.short	0x0106
        /*0712*/ 	.byte	0x05
	.zero		1


	//   ....[98]....
        /*0714*/ 	.word	0x00003720
        /*0718*/ 	.word	0x000000ff
        /*071c*/ 	.word	0x00000170
        /*0720*/ 	.short	0x010a
        /*0722*/ 	.byte	0x05
	.zero		1


	//   ....[99]....
        /*0724*/ 	.word	0x000037b0
        /*0728*/ 	.word	0x000000ff
        /*072c*/ 	.word	0x00000170
        /*0730*/ 	.short	0x0106
        /*0732*/ 	.byte	0x04
	.zero		1


	//   ....[100]....
        /*0734*/ 	.word	0x000037f0
        /*0738*/ 	.word	0x00000000
        /*073c*/ 	.word	0x00000170
        /*0740*/ 	.short	0x010a
        /*0742*/ 	.byte	0xff
	.zero		1


	//   ....[101]....
        /*0744*/ 	.word	0x00003a30
        /*0748*/ 	.word	0x000000ff
        /*074c*/ 	.word	0x00000008
        /*0750*/ 	.short	0x010a
        /*0752*/ 	.byte	0x06
	.zero		1


	//   ....[102]....
        /*0754*/ 	.word	0x00003a50
        /*0758*/ 	.word	0x000000ff
        /*075c*/ 	.word	0x00000008
        /*0760*/ 	.short	0x010a
        /*0762*/ 	.byte	0x06
	.zero		1


	//   ....[103]....
        /*0764*/ 	.word	0x00003be0
        /*0768*/ 	.word	0x000000ff
        /*076c*/ 	.word	0x00000008
        /*0770*/ 	.short	0x010a
        /*0772*/ 	.byte	0x06
	.zero		1


	//   ....[104]....
        /*0774*/ 	.word	0x00003c00
        /*0778*/ 	.word	0x000000ff
        /*077c*/ 	.word	0x00000008
        /*0780*/ 	.short	0x010a
        /*0782*/ 	.byte	0x06
	.zero		1


	//   ....[105]....
        /*0784*/ 	.word	0x00003cc0
        /*0788*/ 	.word	0x000000ff
        /*078c*/ 	.word	0x00000000
        /*0790*/ 	.short	0x0101
        /*0792*/ 	.byte	0x07
	.zero		1


	//   ....[106]....
        /*0794*/ 	.word	0x00003fc0
        /*0798*/ 	.word	0x00000000
        /*079c*/ 	.word	0x00000160
        /*07a0*/ 	.short	0x010a
        /*07a2*/ 	.byte	0xff
	.zero		1


	//   ....[107]....
        /*07a4*/ 	.word	0x00004080
        /*07a8*/ 	.word	0x00000000
        /*07ac*/ 	.word	0x00000000
        /*07b0*/ 	.short	0x0101
        /*07b2*/ 	.byte	0xff
	.zero		1


	//   ....[108]....
        /*07b4*/ 	.word	0x00004130
        /*07b8*/ 	.word	0x000000ff
        /*07bc*/ 	.word	0x00000000
        /*07c0*/ 	.short	0x010a
        /*07c2*/ 	.byte	0x06
	.zero		1


	//   ....[109]....
        /*07c4*/ 	.word	0x00004140
        /*07c8*/ 	.word	0x000000ff
        /*07cc*/ 	.word	0x000001a0
        /*07d0*/ 	.short	0x010a
        /*07d2*/ 	.byte	0x0a
	.zero		1


	//   ....[110]....
        /*07d4*/ 	.word	0x000041f0
        /*07d8*/ 	.word	0x000000ff
        /*07dc*/ 	.word	0x00000000
        /*07e0*/ 	.short	0x010a
        /*07e2*/ 	.byte	0x09
	.zero		1


	//   ....[111]....
        /*07e4*/ 	.word	0x00004330
        /*07e8*/ 	.word	0x000000ff
        /*07ec*/ 	.word	0x00000000
        /*07f0*/ 	.short	0x010a
        /*07f2*/ 	.byte	0x06
	.zero		1


	//   ....[112]....
        /*07f4*/ 	.word	0x00004590
        /*07f8*/ 	.word	0x000000ff
        /*07fc*/ 	.word	0x00000000
        /*0800*/ 	.short	0x010a
        /*0802*/ 	.byte	0x07
	.zero		1


	//   ....[113]....
        /*0804*/ 	.word	0x00004620
        /*0808*/ 	.word	0x000000ff
        /*080c*/ 	.word	0x00000000
        /*0810*/ 	.short	0x010a
        /*0812*/ 	.byte	0x07
	.zero		1


	//   ....[114]....
        /*0814*/ 	.word	0x000046b0
        /*0818*/ 	.word	0x000000ff
        /*081c*/ 	.word	0x00000000
        /*0820*/ 	.short	0x010a
        /*0822*/ 	.byte	0x07
	.zero		1


	//   ....[115]....
        /*0824*/ 	.word	0x00004750
        /*0828*/ 	.word	0x00000000
        /*082c*/ 	.word	0x00000000
        /*0830*/ 	.short	0x010a
        /*0832*/ 	.byte	0xff
	.zero		1


	//   ....[116]....
        /*0834*/ 	.word	0x00004790
        /*0838*/ 	.word	0x00000000
        /*083c*/ 	.word	0x00000000
        /*0840*/ 	.short	0x010a
        /*0842*/ 	.byte	0xff
	.zero		1


	//   ....[117]....
        /*0844*/ 	.word	0x00004800
        /*0848*/ 	.word	0x000000ff
        /*084c*/ 	.word	0x00000000
        /*0850*/ 	.short	0x0101
        /*0852*/ 	.byte	0x05
	.zero		1


	//   ....[118]....
        /*0854*/ 	.word	0x00004840
        /*0858*/ 	.word	0x000000ff
        /*085c*/ 	.word	0x000001e0
        /*0860*/ 	.short	0x010a
        /*0862*/ 	.byte	0x08
	.zero		1


	//   ....[119]....
        /*0864*/ 	.word	0x00004890
        /*0868*/ 	.word	0x000000ff
        /*086c*/ 	.word	0x00000000
        /*0870*/ 	.short	0x0101
        /*0872*/ 	.byte	0x05
	.zero		1


	//   ....[120]....
        /*0874*/ 	.word	0x00004ca0
        /*0878*/ 	.word	0x00000000
        /*087c*/ 	.word	0x00000160
        /*0880*/ 	.short	0x010a
        /*0882*/ 	.byte	0xff
	.zero		1


	//   ....[121]....
        /*0884*/ 	.word	0x00004d90
        /*0888*/ 	.word	0x00000000
        /*088c*/ 	.word	0x00000000
        /*0890*/ 	.short	0x0101
        /*0892*/ 	.byte	0xff
	.zero		1


	//   ....[122]....
        /*0894*/ 	.word	0x000050b0
        /*0898*/ 	.word	0x000000ff
        /*089c*/ 	.word	0x00000158
        /*08a0*/ 	.short	0x010a
        /*08a2*/ 	.byte	0x06
	.zero		1


	//   ....[123]....
        /*08a4*/ 	.word	0x00005230
        /*08a8*/ 	.word	0x000000ff
        /*08ac*/ 	.word	0x00000148
        /*08b0*/ 	.short	0x010a
        /*08b2*/ 	.byte	0x06
	.zero		1


	//   ....[124]....
        /*08b4*/ 	.word	0x00005560
        /*08b8*/ 	.word	0x000000ff
        /*08bc*/ 	.word	0x00000140
        /*08c0*/ 	.short	0x010b
        /*08c2*/ 	.byte	0x06
	.zero		1


	//   ....[125]....
        /*08c4*/ 	.word	0x00005580
        /*08c8*/ 	.word	0x000000ff
        /*08cc*/ 	.word	0x00000000
        /*08d0*/ 	.short	0x0101
        /*08d2*/ 	.byte	0x25
	.zero		1


	//   ....[126]....
        /*08d4*/ 	.word	0x000055c0
        /*08d8*/ 	.word	0x00000000
        /*08dc*/ 	.word	0x00000148
        /*08e0*/ 	.short	0x010a
        /*08e2*/ 	.byte	0xff
	.zero		1


	//   ....[127]....
        /*08e4*/ 	.word	0x000058f0
        /*08e8*/ 	.word	0x00000000
        /*08ec*/ 	.word	0x00000160
        /*08f0*/ 	.short	0x010a
        /*08f2*/ 	.byte	0xff
	.zero		1


	//   ....[128]....
        /*08f4*/ 	.word	0x00005a00
        /*08f8*/ 	.word	0x00000000
        /*08fc*/ 	.word	0x00000000
        /*0900*/ 	.short	0x0101
        /*0902*/ 	.byte	0xff
	.zero		1


	//   ....[129]....
        /*0904*/ 	.word	0x00006340
        /*0908*/ 	.word	0x000000ff
        /*090c*/ 	.word	0x00000140
        /*0910*/ 	.short	0x010a
        /*0912*/ 	.byte	0x2b
	.zero		1


	//   ....[130]....
        /*0914*/ 	.word	0x000063f0
        /*0918*/ 	.word	0x000000c4
        /*091c*/ 	.word	0x00000180
        /*0920*/ 	.short	0x010a
        /*0922*/ 	.byte	0xff
	.zero		1


	//   ....[131]....
        /*0924*/ 	.word	0x00006580
        /*0928*/ 	.word	0x000000ff
        /*092c*/ 	.word	0x00000140
        /*0930*/ 	.short	0x010a
        /*0932*/ 	.byte	0x2b
	.zero		1


	//   ....[132]....
        /*0934*/ 	.word	0x00006680
        /*0938*/ 	.word	0x000000ff
        /*093c*/ 	.word	0x00000000
        /*0940*/ 	.short	0x0101
        /*0942*/ 	.byte	0x04
	.zero		1


	//   ....[133]....
        /*0944*/ 	.word	0x000066e0
        /*0948*/ 	.word	0x000000c4
        /*094c*/ 	.word	0x00000180
        /*0950*/ 	.short	0x010a
        /*0952*/ 	.byte	0xff
	.zero		1


	//   ....[134]....
        /*0954*/ 	.word	0x000076e0
        /*0958*/ 	.word	0x000000c4
        /*095c*/ 	.word	0x00000000
        /*0960*/ 	.short	0x0101
        /*0962*/ 	.byte	0xff
	.zero		1


	//   ....[135]....
        /*0964*/ 	.word	0x0000dc40
        /*0968*/ 	.word	0x00000003
        /*096c*/ 	.word	0x000001d0
        /*0970*/ 	.short	0x010a
        /*0972*/ 	.byte	0xff
	.zero		1


	//   ....[136]....
        /*0974*/ 	.word	0x0000dca0
        /*0978*/ 	.word	0x00000002
        /*097c*/ 	.word	0x000000a0
        /*0980*/ 	.short	0x010a
        /*0982*/ 	.byte	0xff
	.zero		1


	//   ....[137]....
        /*0984*/ 	.word	0x0000dd00
        /*0988*/ 	.word	0x00000002
        /*098c*/ 	.word	0x000000a0
        /*0990*/ 	.short	0x010a
        /*0992*/ 	.byte	0xff
	.zero		1


	//   ....[138]....
        /*0994*/ 	.word	0x0000dd50
        /*0998*/ 	.word	0x00000002
        /*099c*/ 	.word	0x00000160
        /*09a0*/ 	.short	0x010a
        /*09a2*/ 	.byte	0xff
	.zero		1


	//   ....[139]....
        /*09a4*/ 	.word	0x0000ddb0
        /*09a8*/ 	.word	0x00000000
        /*09ac*/ 	.word	0x00000000
        /*09b0*/ 	.short	0x010a
        /*09b2*/ 	.byte	0xff
	.zero		1


	//   ....[140]....
        /*09b4*/ 	.word	0x0000de10
        /*09b8*/ 	.word	0x00000000
        /*09bc*/ 	.word	0x00000000
        /*09c0*/ 	.short	0x010a
        /*09c2*/ 	.byte	0xff
	.zero		1


	//   ....[141]....
        /*09c4*/ 	.word	0x0000de70
        /*09c8*/ 	.word	0x00000000
        /*09cc*/ 	.word	0x00000000
        /*09d0*/ 	.short	0x010a
        /*09d2*/ 	.byte	0xff
	.zero		1


	//   ....[142]....
        /*09d4*/ 	.word	0x0000ded0
        /*09d8*/ 	.word	0x00000000
        /*09dc*/ 	.word	0x00000000
        /*09e0*/ 	.short	0x010a
        /*09e2*/ 	.byte	0xff
	.zero		1


	//   ....[143]....
        /*09e4*/ 	.word	0x0000df30
        /*09e8*/ 	.word	0x00000000
        /*09ec*/ 	.word	0x00000000
        /*09f0*/ 	.short	0x010a
        /*09f2*/ 	.byte	0xff
	.zero		1


	//   ....[144]....
        /*09f4*/ 	.word	0x0000df90
        /*09f8*/ 	.word	0x00000000
        /*09fc*/ 	.word	0x00000000
        /*0a00*/ 	.short	0x010a
        /*0a02*/ 	.byte	0xff
	.zero		1


	//   ....[145]....
        /*0a04*/ 	.word	0x0000dff0
        /*0a08*/ 	.word	0x00000000
        /*0a0c*/ 	.word	0x00000000
        /*0a10*/ 	.short	0x010a
        /*0a12*/ 	.byte	0xff
	.zero		1


	//   ....[146]....
        /*0a14*/ 	.word	0x0000e050
        /*0a18*/ 	.word	0x00000000
        /*0a1c*/ 	.word	0x00000000
        /*0a20*/ 	.short	0x010a
        /*0a22*/ 	.byte	0xff
	.zero		1


	//   ....[147]....
        /*0a24*/ 	.word	0x0000e0b0
        /*0a28*/ 	.word	0x00000000
        /*0a2c*/ 	.word	0x00000000
        /*0a30*/ 	.short	0x010a
        /*0a32*/ 	.byte	0xff
	.zero		1


	//   ....[148]....
        /*0a34*/ 	.word	0x0000e110
        /*0a38*/ 	.word	0x00000000
        /*0a3c*/ 	.word	0x00000000
        /*0a40*/ 	.short	0x010a
        /*0a42*/ 	.byte	0xff
	.zero		1


	//   ....[149]....
        /*0a44*/ 	.word	0x0000e170
        /*0a48*/ 	.word	0x00000000
        /*0a4c*/ 	.word	0x00000000
        /*0a50*/ 	.short	0x010a
        /*0a52*/ 	.byte	0xff
	.zero		1


	//   ....[150]....
        /*0a54*/ 	.word	0x0000e1d0
        /*0a58*/ 	.word	0x00000000
        /*0a5c*/ 	.word	0x00000000
        /*0a60*/ 	.short	0x010a
        /*0a62*/ 	.byte	0xff
	.zero		1


	//   ....[151]....
        /*0a64*/ 	.word	0x0000e230
        /*0a68*/ 	.word	0x00000000
        /*0a6c*/ 	.word	0x00000000
        /*0a70*/ 	.short	0x010a
        /*0a72*/ 	.byte	0xff
	.zero		1


	//   ....[152]....
        /*0a74*/ 	.word	0x0000e290
        /*0a78*/ 	.word	0x00000000
        /*0a7c*/ 	.word	0x00000000
        /*0a80*/ 	.short	0x010a
        /*0a82*/ 	.byte	0xff
	.zero		1


	//   ....[153]....
        /*0a84*/ 	.word	0x0000e2f0
        /*0a88*/ 	.word	0x00000000
        /*0a8c*/ 	.word	0x00000000
        /*0a90*/ 	.short	0x010a
        /*0a92*/ 	.byte	0xff
	.zero		1


	//   ....[154]....
        /*0a94*/ 	.word	0x0000e350
        /*0a98*/ 	.word	0x00000000
        /*0a9c*/ 	.word	0x00000000
        /*0aa0*/ 	.short	0x010a
        /*0aa2*/ 	.byte	0xff
	.zero		1


	//   ....[155]....
        /*0aa4*/ 	.word	0x0000e3b0
        /*0aa8*/ 	.word	0x00000000
        /*0aac*/ 	.word	0x00000000
        /*0ab0*/ 	.short	0x010a
        /*0ab2*/ 	.byte	0xff
	.zero		1


	//   ....[156]....
        /*0ab4*/ 	.word	0x0000e410
        /*0ab8*/ 	.word	0x00000000
        /*0abc*/ 	.word	0x00000000
        /*0ac0*/ 	.short	0x010a
        /*0ac2*/ 	.byte	0xff
	.zero		1


	//   ....[157]....
        /*0ac4*/ 	.word	0x0000e470
        /*0ac8*/ 	.word	0x00000000
        /*0acc*/ 	.word	0x00000000
        /*0ad0*/ 	.short	0x010a
        /*0ad2*/ 	.byte	0xff
	.zero		1


	//   ....[158]....
        /*0ad4*/ 	.word	0x0000e4c0
        /*0ad8*/ 	.word	0x00000000
        /*0adc*/ 	.word	0x000001c0
        /*0ae0*/ 	.short	0x010a
        /*0ae2*/ 	.byte	0xff
	.zero		1


	//   ....[159]....
        /*0ae4*/ 	.word	0x0000e520
        /*0ae8*/ 	.word	0x00000000
        /*0aec*/ 	.word	0x00000170
        /*0af0*/ 	.short	0x010a
        /*0af2*/ 	.byte	0xff
	.zero		1


	//   ....[160]....
        /*0af4*/ 	.word	0x0000e570
        /*0af8*/ 	.word	0x00000000
        /*0afc*/ 	.word	0x00000160
        /*0b00*/ 	.short	0x010a
        /*0b02*/ 	.byte	0xff
	.zero		1


	//   ....[161]....
        /*0b04*/ 	.word	0x0000e5d0
        /*0b08*/ 	.word	0x00000000
        /*0b0c*/ 	.word	0x00000170
        /*0b10*/ 	.short	0x010a
        /*0b12*/ 	.byte	0xff
	.zero		1


	//   ....[162]....
        /*0b14*/ 	.word	0x0000e630
        /*0b18*/ 	.word	0x00000004
        /*0b1c*/ 	.word	0x00000008
        /*0b20*/ 	.short	0x010a
        /*0b22*/ 	.byte	0xff
	.zero		1


	//   ....[163]....
        /*0b24*/ 	.word	0x0000e710
        /*0b28*/ 	.word	0x00000002
        /*0b2c*/ 	.word	0x00000008
        /*0b30*/ 	.short	0x010a
        /*0b32*/ 	.byte	0xff
	.zero		1


	//   ....[164]....
        /*0b34*/ 	.word	0x0000e760
        /*0b38*/ 	.word	0x00000000
        /*0b3c*/ 	.word	0x00000160
        /*0b40*/ 	.short	0x010a
        /*0b42*/ 	.byte	0xff
	.zero		1


	//   ....[165]....
        /*0b44*/ 	.word	0x0000e7c0
        /*0b48*/ 	.word	0x00000000
        /*0b4c*/ 	.word	0x000001a0
        /*0b50*/ 	.short	0x010a
        /*0b52*/ 	.byte	0xff
	.zero		1


	//   ....[166]....
        /*0b54*/ 	.word	0x0000e820
        /*0b58*/ 	.word	0x00000000
        /*0b5c*/ 	.word	0x00000000
        /*0b60*/ 	.short	0x010a
        /*0b62*/ 	.byte	0xff
	.zero		1


	//   ....[167]....
        /*0b64*/ 	.word	0x0000e880
        /*0b68*/ 	.word	0x00000000
        /*0b6c*/ 	.word	0x00000000
        /*0b70*/ 	.short	0x010a
        /*0b72*/ 	.byte	0xff
	.zero		1


	//   ....[168]....
        /*0b74*/ 	.word	0x0000e8e0
        /*0b78*/ 	.word	0x00000000
        /*0b7c*/ 	.word	0x00000000
        /*0b80*/ 	.short	0x010a
        /*0b82*/ 	.byte	0xff
	.zero		1


	//   ....[169]....
        /*0b84*/ 	.word	0x0000e940
        /*0b88*/ 	.word	0x00000000
        /*0b8c*/ 	.word	0x00000000
        /*0b90*/ 	.short	0x010a
        /*0b92*/ 	.byte	0xff
	.zero		1


	//   ....[170]....
        /*0b94*/ 	.word	0x0000e9a0
        /*0b98*/ 	.word	0x00000000
        /*0b9c*/ 	.word	0x000001e0
        /*0ba0*/ 	.short	0x010a
        /*0ba2*/ 	.byte	0xff
	.zero		1


	//   ....[171]....
        /*0ba4*/ 	.word	0x0000e9f0
        /*0ba8*/ 	.word	0x00000000
        /*0bac*/ 	.word	0x00000160
        /*0bb0*/ 	.short	0x010a
        /*0bb2*/ 	.byte	0xff
	.zero		1


	//   ....[172]....
        /*0bb4*/ 	.word	0x0000ea50
        /*0bb8*/ 	.word	0x00000000
        /*0bbc*/ 	.word	0x00000158
        /*0bc0*/ 	.short	0x010a
        /*0bc2*/ 	.byte	0xff
	.zero		1


	//   ....[173]....
        /*0bc4*/ 	.word	0x0000eab0
        /*0bc8*/ 	.word	0x00000003
        /*0bcc*/ 	.word	0x00000148
        /*0bd0*/ 	.short	0x010a
        /*0bd2*/ 	.byte	0xff
	.zero		1


	//   ....[174]....
        /*0bd4*/ 	.word	0x0000eb00
        /*0bd8*/ 	.word	0x00000000
        /*0bdc*/ 	.word	0x00000160
        /*0be0*/ 	.short	0x010a
        /*0be2*/ 	.byte	0xff
	.zero		1


	//   ....[175]....
        /*0be4*/ 	.word	0x0000eb60
        /*0be8*/ 	.word	0x00000000
        /*0bec*/ 	.word	0x00000140
        /*0bf0*/ 	.short	0x010a
        /*0bf2*/ 	.byte	0xff
	.zero		1


	//   ....[176]....
        /*0bf4*/ 	.word	0x0000ebb0
        /*0bf8*/ 	.word	0x000000c4
        /*0bfc*/ 	.word	0x00000180
        /*0c00*/ 	.short	0x010a
        /*0c02*/ 	.byte	0xff
	.zero		1


	//----- nvinfo : EIATTR_NUM_MBARRIERS
	.align		4
.L_49:
        /*0c04*/ 	.byte	0x03, 0x38
        /*0c06*/ 	.short	0x003d


	//----- nvinfo : EIATTR_EXIT_INSTR_OFFSETS
	.align		4
        /*0c08*/ 	.byte	0x04, 0x1c
        /*0c0a*/ 	.short	(.L_51 - .L_50)


	//   ....[0]....
.L_50:
        /*0c0c*/ 	.word	0x000032c0


	//   ....[1]....
        /*0c10*/ 	.word	0x000037c0


	//   ....[2]....
        /*0c14*/ 	.word	0x00003820


	//   ....[3]....
        /*0c18*/ 	.word	0x00004ac0


	//   ....[4]....
        /*0c1c*/ 	.word	0x000055f0


	//   ....[5]....
        /*0c20*/ 	.word	0x00005630


	//   ....[6]....
        /*0c24*/ 	.word	0x0000dc30


	//----- nvinfo : EIATTR_MAX_THREADS
	.align		4
.L_51:
        /*0c28*/ 	.byte	0x04, 0x05
        /*0c2a*/ 	.short	(.L_53 - .L_52)
.L_52:
        /*0c2c*/ 	.word	0x00000100
        /*0c30*/ 	.word	0x00000001
        /*0c34*/ 	.word	0x00000001


	//----- nvinfo : EIATTR_CRS_STACK_SIZE
	.align		4
.L_53:
        /*0c38*/ 	.byte	0x04, 0x1e
        /*0c3a*/ 	.short	(.L_55 - .L_54)
.L_54:
        /*0c3c*/ 	.word	0x00000000


	//----- nvinfo : EIATTR_CBANK_PARAM_SIZE
	.align		4
.L_55:
        /*0c40*/ 	.byte	0x03, 0x19
        /*0c42*/ 	.short	0x0800


	//----- nvinfo : EIATTR_PARAM_CBANK
	.align		4
        /*0c44*/ 	.byte	0x04, 0x0a
        /*0c46*/ 	.short	(.L_57 - .L_56)
	.align		4
.L_56:
        /*0c48*/ 	.word	index@(.nv.constant0._ZN7cutlass13device_kernelINS_4gemm6kernel13GemmUniversalIN4cute5tupleIJiiiiEEENS1_10collective13CollectiveMmaINS1_35MainloopSm100TmaUmmaWarpSpecializedILi20ELi2ELi4ENS5_IJNS4_1CILi2EEENSA_ILi1EEESC_EEEEENS5_IJNSA_ILi256EEENSA_ILi64EEESG_EEENS_12float_e4m3_tENS5_IJlSC_lEEESI_SJ_NS4_8TiledMMAINS4_8MMA_AtomIJNS4_10MMA_TraitsINS4_25SM100_MMA_F8F6F4_2x1SM_SSEJSI_SI_fSF_SG_NS4_17integral_constantINS4_4UMMA5MajorELSQ_0EEESR_NSO_INSP_7ScaleInELSS_0EEEST_EEEEEENS4_6LayoutINS5_IJSC_SC_SC_EEENS5_IJNSA_ILi0EEESY_SY_EEEEENS5_IJNS4_10UnderscoreES11_S11_EEEEENS4_18SM100_TMA_2SM_LOADENS4_14ComposedLayoutINS4_7SwizzleILi2ELi4ELi3EEENS4_18smem_ptr_flag_bitsILi8EEENSW_INS5_IJNSA_ILi8EEESG_EEENS5_IJSG_SC_EEEEEEEvNS4_8identityES14_S1E_vS1F_EENS_8epilogue10collective18CollectiveEpilogueINS1H_23Sm100TmaWarpSpecializedILi1ELi1ELi64ELb0ELb0EEEJNS5_IJNSA_ILi128EEESG_SG_EEENS5_IJNSW_IS1M_SC_EENSW_ISG_SC_EEEEESI_SJ_SI_SJ_NS1H_6fusion15FusionCallbacksIS1L_NS1R_13LinCombEltActINS1H_6thread7SigmoidESI_fSI_fLNS_15FloatRoundStyleE2EEES1N_S1Q_JEEENS4_5SM1004TMEM4LOAD26SM100_TMEM_LOAD_32dp32b64xENS4_13SM90_TMA_LOADES1E_NS4_39AutoVectorizingCopyWithAssumedAlignmentILi128EEENS4_14SM90_TMA_STOREES1E_S25_S25_EEEvvEEEEvNT_6ParamsE)
        /*0c4c*/ 	.short	0x0380
        /*0c4e*/ 	.short	0x0800


	//----- nvinfo : EIATTR_SW_WAR
	.align		4
.L_57:
        /*0c50*/ 	.byte	0x04, 0x36
        /*0c52*/ 	.short	(.L_59 - .L_58)
.L_58:
        /*0c54*/ 	.word	0x00000008
.L_59:


//--------------------- .nv.callgraph             --------------------------
	.section	.nv.callgraph,"",@"SHT_CUDA_CALLGRAPH"
	.align	4
	.sectionentsize	8
	.align		4
        /*0000*/ 	.word	0x00000000
	.align		4
        /*0004*/ 	.word	0xffffffff
	.align		4
        /*0008*/ 	.word	index@(_ZN7cutlass13device_kernelINS_4gemm6kernel13GemmUniversalIN4cute5tupleIJiiiiEEENS1_10collective13CollectiveMmaINS1_35MainloopSm100TmaUmmaWarpSpecializedILi20ELi2ELi4ENS5_IJNS4_1CILi2EEENSA_ILi1EEESC_EEEEENS5_IJNSA_ILi256EEENSA_ILi64EEESG_EEENS_12float_e4m3_tENS5_IJlSC_lEEESI_SJ_NS4_8TiledMMAINS4_8MMA_AtomIJNS4_10MMA_TraitsINS4_25SM100_MMA_F8F6F4_2x1SM_SSEJSI_SI_fSF_SG_NS4_17integral_constantINS4_4UMMA5MajorELSQ_0EEESR_NSO_INSP_7ScaleInELSS_0EEEST_EEEEEENS4_6LayoutINS5_IJSC_SC_SC_EEENS5_IJNSA_ILi0EEESY_SY_EEEEENS5_IJNS4_10UnderscoreES11_S11_EEEEENS4_18SM100_TMA_2SM_LOADENS4_14ComposedLayoutINS4_7SwizzleILi2ELi4ELi3EEENS4_18smem_ptr_flag_bitsILi8EEENSW_INS5_IJNSA_ILi8EEESG_EEENS5_IJSG_SC_EEEEEEEvNS4_8identityES14_S1E_vS1F_EENS_8epilogue10collective18CollectiveEpilogueINS1H_23Sm100TmaWarpSpecializedILi1ELi1ELi64ELb0ELb0EEEJNS5_IJNSA_ILi128EEESG_SG_EEENS5_IJNSW_IS1M_SC_EENSW_ISG_SC_EEEEESI_SJ_SI_SJ_NS1H_6fusion15FusionCallbacksIS1L_NS1R_13LinCombEltActINS1H_6thread7SigmoidESI_fSI_fLNS_15FloatRoundStyleE2EEES1N_S1Q_JEEENS4_5SM1004TMEM4LOAD26SM100_TMEM_LOAD_32dp32b64xENS4_13SM90_TMA_LOADES1E_NS4_39AutoVectorizingCopyWithAssumedAlignmentILi128EEENS4_14SM90_TMA_STOREES1E_S25_S25_EEEvvEEEEvNT_6ParamsE)
	.align		4
        /*000c*/ 	.word	index@(__assertfail)
	.align		4
        /*0010*/ 	.word	0x00000000
	.align		4
        /*0014*/ 	.word	0xfffffffe
	.align		4
        /*0018*/ 	.word	0x00000000
	.align		4
        /*001c*/ 	.word	0xfffffffd
	.align		4
        /*0020*/ 	.word	0x00000000
	.align		4
        /*0024*/ 	.word	0xfffffffc


//--------------------- .nv.constant4             --------------------------
	.section	.nv.constant4,"a",@progbits
	.align	8
	.align		8
.nv.constant4:
        /*0000*/ 	.dword	__assertfail
	.align		8
        /*0008*/ 	.dword	__unnamed_1
	.align		8
        /*0010*/ 	.dword	__unnamed_2
	.align		8
        /*0018*/ 	.dword	_ZN39_INTERNAL_f734df01_4_k_cu_0ac27856_29044cuda3std3__45__cpo5beginE
	.align		8
        /*0020*/ 	.dword	_ZN39_INTERNAL_f734df01_4_k_cu_0ac27856_29044cuda3std3__45__cpo3endE
	.align		8
        /*0028*/ 	.dword	_ZN39_INTERNAL_f734df01_4_k_cu_0ac27856_29044cuda3std3__45__cpo6cbeginE
	.align		8
        /*0030*/ 	.dword	_ZN39_INTERNAL_f734df01_4_k_cu_0ac27856_29044cuda3std3__45__cpo4cendE
	.align		8
        /*0038*/ 	.dword	_ZN39_INTERNAL_f734df01_4_k_cu_0ac27856_29044cuda3std3__441_GLOBAL__N__f734df01_4_k_cu_0ac27856_29046ignoreE
	.align		8
        /*0040*/ 	.dword	_ZN39_INTERNAL_f734df01_4_k_cu_0ac27856_29044cuda3std3__419piecewise_constructE
	.align		8
        /*0048*/ 	.dword	_ZN39_INTERNAL_f734df01_4_k_cu_0ac27856_29044cuda3std3__48in_placeE
	.align		8
        /*0050*/ 	.dword	_ZN39_INTERNAL_f734df01_4_k_cu_0ac27856_29044cuda3std6ranges3__45__cpo4swapE
	.align		8
        /*0058*/ 	.dword	_ZN39_INTERNAL_f734df01_4_k_cu_0ac27856_29044cuda3std6ranges3__45__cpo9iter_moveE
	.align		8
        /*0060*/ 	.dword	_ZN39_INTERNAL_f734df01_4_k_cu_0ac27856_29044cute7productE
	.align		8
        /*0068*/ 	.dword	_ZN39_INTERNAL_f734df01_4_k_cu_0ac27856_29044cute1_E
	.align		8
        /*0070*/ 	.dword	$str$25
	.align		8
        /*0078*/ 	.dword	$str$26
	.align		8
        /*0080*/ 	.dword	$str$27
	.align		8
        /*0088*/ 	.dword	$str$28


//--------------------- .text._ZN7cutlass13device_kernelINS_4gemm6kernel13GemmUniversalIN4cute5tupleIJiiiiEEENS1_10collective13CollectiveMmaINS1_35MainloopSm100TmaUmmaWarpSpecializedILi20ELi2ELi4ENS5_IJNS4_1CILi2EEENSA_ILi1EEESC_EEEEENS5_IJNSA_ILi256EEENSA_ILi64EEESG_EEENS_12float_e4m3_tENS5_IJlSC_lEEESI_SJ_NS4_8TiledMMAINS4_8MMA_AtomIJNS4_10MMA_TraitsINS4_25SM100_MMA_F8F6F4_2x1SM_SSEJSI_SI_fSF_SG_NS4_17integral_constantINS4_4UMMA5MajorELSQ_0EEESR_NSO_INSP_7ScaleInELSS_0EEEST_EEEEEENS4_6LayoutINS5_IJSC_SC_SC_EEENS5_IJNSA_ILi0EEESY_SY_EEEEENS5_IJNS4_10UnderscoreES11_S11_EEEEENS4_18SM100_TMA_2SM_LOADENS4_14ComposedLayoutINS4_7SwizzleILi2ELi4ELi3EEENS4_18smem_ptr_flag_bitsILi8EEENSW_INS5_IJNSA_ILi8EEESG_EEENS5_IJSG_SC_EEEEEEEvNS4_8identityES14_S1E_vS1F_EENS_8epilogue10collective18CollectiveEpilogueINS1H_23Sm100TmaWarpSpecializedILi1ELi1ELi64ELb0ELb0EEEJNS5_IJNSA_ILi128EEESG_SG_EEENS5_IJNSW_IS1M_SC_EENSW_ISG_SC_EEEEESI_SJ_SI_SJ_NS1H_6fusion15FusionCallbacksIS1L_NS1R_13LinCombEltActINS1H_6thread7SigmoidESI_fSI_fLNS_15FloatRoundStyleE2EEES1N_S1Q_JEEENS4_5SM1004TMEM4LOAD26SM100_TMEM_LOAD_32dp32b64xENS4_13SM90_TMA_LOADES1E_NS4_39AutoVectorizingCopyWithAssumedAlignmentILi128EEENS4_14SM90_TMA_STOREES1E_S25_S25_EEEvvEEEEvNT_6ParamsE --------------------------
	.section	.text._ZN7cutlass13device_kernelINS_4gemm6kernel13GemmUniversalIN4cute5tupleIJiiiiEEENS1_10collective13CollectiveMmaINS1_35MainloopSm100TmaUmmaWarpSpecializedILi20ELi2ELi4ENS5_IJNS4_1CILi2EEENSA_ILi1EEESC_EEEEENS5_IJNSA_ILi256EEENSA_ILi64EEESG_EEENS_12float_e4m3_tENS5_IJlSC_lEEESI_SJ_NS4_8TiledMMAINS4_8MMA_AtomIJNS4_10MMA_TraitsINS4_25SM100_MMA_F8F6F4_2x1SM_SSEJSI_SI_fSF_SG_NS4_17integral_constantINS4_4UMMA5MajorELSQ_0EEESR_NSO_INSP_7ScaleInELSS_0EEEST_EEEEEENS4_6LayoutINS5_IJSC_SC_SC_EEENS5_IJNSA_ILi0EEESY_SY_EEEEENS5_IJNS4_10UnderscoreES11_S11_EEEEENS4_18SM100_TMA_2SM_LOADENS4_14ComposedLayoutINS4_7SwizzleILi2ELi4ELi3EEENS4_18smem_ptr_flag_bitsILi8EEENSW_INS5_IJNSA_ILi8EEESG_EEENS5_IJSG_SC_EEEEEEEvNS4_8identityES14_S1E_vS1F_EENS_8epilogue10collective18CollectiveEpilogueINS1H_23Sm100TmaWarpSpecializedILi1ELi1ELi64ELb0ELb0EEEJNS5_IJNSA_ILi128EEESG_SG_EEENS5_IJNSW_IS1M_SC_EENSW_ISG_SC_EEEEESI_SJ_SI_SJ_NS1H_6fusion15FusionCallbacksIS1L_NS1R_13LinCombEltActINS1H_6thread7SigmoidESI_fSI_fLNS_15FloatRoundStyleE2EEES1N_S1Q_JEEENS4_5SM1004TMEM4LOAD26SM100_TMEM_LOAD_32dp32b64xENS4_13SM90_TMA_LOADES1E_NS4_39AutoVectorizingCopyWithAssumedAlignmentILi128EEENS4_14SM90_TMA_STOREES1E_S25_S25_EEEvvEEEEvNT_6ParamsE,"ax",@progbits
	.align	128
.text._ZN7cutlass13device_kernelINS_4gemm6kernel13GemmUniversalIN4cute5tupleIJiiiiEEENS1_10collective13CollectiveMmaINS1_35MainloopSm100TmaUmmaWarpSpecializedILi20ELi2ELi4ENS5_IJNS4_1CILi2EEENSA_ILi1EEESC_EEEEENS5_IJNSA_ILi256EEENSA_ILi64EEESG_EEENS_12float_e4m3_tENS5_IJlSC_lEEESI_SJ_NS4_8TiledMMAINS4_8MMA_AtomIJNS4_10MMA_TraitsINS4_25SM100_MMA_F8F6F4_2x1SM_SSEJSI_SI_fSF_SG_NS4_17integral_constantINS4_4UMMA5MajorELSQ_0EEESR_NSO_INSP_7ScaleInELSS_0EEEST_EEEEEENS4_6LayoutINS5_IJSC_SC_SC_EEENS5_IJNSA_ILi0EEESY_SY_EEEEENS5_IJNS4_10UnderscoreES11_S11_EEEEENS4_18SM100_TMA_2SM_LOADENS4_14ComposedLayoutINS4_7SwizzleILi2ELi4ELi3EEENS4_18smem_ptr_flag_bitsILi8EEENSW_INS5_IJNSA_ILi8EEESG_EEENS5_IJSG_SC_EEEEEEEvNS4_8identityES14_S1E_vS1F_EENS_8epilogue10collective18CollectiveEpilogueINS1H_23Sm100TmaWarpSpecializedILi1ELi1ELi64ELb0ELb0EEEJNS5_IJNSA_ILi128EEESG_SG_EEENS5_IJNSW_IS1M_SC_EENSW_ISG_SC_EEEEESI_SJ_SI_SJ_NS1H_6fusion15FusionCallbacksIS1L_NS1R_13LinCombEltActINS1H_6thread7SigmoidESI_fSI_fLNS_15FloatRoundStyleE2EEES1N_S1Q_JEEENS4_5SM1004TMEM4LOAD26SM100_TMEM_LOAD_32dp32b64xENS4_13SM90_TMA_LOADES1E_NS4_39AutoVectorizingCopyWithAssumedAlignmentILi128EEENS4_14SM90_TMA_STOREES1E_S25_S25_EEEvvEEEEvNT_6ParamsE:
        .type           _ZN7cutlass13device_kernelINS_4gemm6kernel13GemmUniversalIN4cute5tupleIJiiiiEEENS1_10collective13CollectiveMmaINS1_35MainloopSm100TmaUmmaWarpSpecializedILi20ELi2ELi4ENS5_IJNS4_1CILi2EEENSA_ILi1EEESC_EEEEENS5_IJNSA_ILi256EEENSA_ILi64EEESG_EEENS_12float_e4m3_tENS5_IJlSC_lEEESI_SJ_NS4_8TiledMMAINS4_8MMA_AtomIJNS4_10MMA_TraitsINS4_25SM100_MMA_F8F6F4_2x1SM_SSEJSI_SI_fSF_SG_NS4_17integral_constantINS4_4UMMA5MajorELSQ_0EEESR_NSO_INSP_7ScaleInELSS_0EEEST_EEEEEENS4_6LayoutINS5_IJSC_SC_SC_EEENS5_IJNSA_ILi0EEESY_SY_EEEEENS5_IJNS4_10UnderscoreES11_S11_EEEEENS4_18SM100_TMA_2SM_LOADENS4_14ComposedLayoutINS4_7SwizzleILi2ELi4ELi3EEENS4_18smem_ptr_flag_bitsILi8EEENSW_INS5_IJNSA_ILi8EEESG_EEENS5_IJSG_SC_EEEEEEEvNS4_8identityES14_S1E_vS1F_EENS_8epilogue10collective18CollectiveEpilogueINS1H_23Sm100TmaWarpSpecializedILi1ELi1ELi64ELb0ELb0EEEJNS5_IJNSA_ILi128EEESG_SG_EEENS5_IJNSW_IS1M_SC_EENSW_ISG_SC_EEEEESI_SJ_SI_SJ_NS1H_6fusion15FusionCallbacksIS1L_NS1R_13LinCombEltActINS1H_6thread7SigmoidESI_fSI_fLNS_15FloatRoundStyleE2EEES1N_S1Q_JEEENS4_5SM1004TMEM4LOAD26SM100_TMEM_LOAD_32dp32b64xENS4_13SM90_TMA_LOADES1E_NS4_39AutoVectorizingCopyWithAssumedAlignmentILi128EEENS4_14SM90_TMA_STOREES1E_S25_S25_EEEvvEEEEvNT_6ParamsE,@function
        .size           _ZN7cutlass13device_kernelINS_4gemm6kernel13GemmUniversalIN4cute5tupleIJiiiiEEENS1_10collective13CollectiveMmaINS1_35MainloopSm100TmaUmmaWarpSpecializedILi20ELi2ELi4ENS5_IJNS4_1CILi2EEENSA_ILi1EEESC_EEEEENS5_IJNSA_ILi256EEENSA_ILi64EEESG_EEENS_12float_e4m3_tENS5_IJlSC_lEEESI_SJ_NS4_8TiledMMAINS4_8MMA_AtomIJNS4_10MMA_TraitsINS4_25SM100_MMA_F8F6F4_2x1SM_SSEJSI_SI_fSF_SG_NS4_17integral_constantINS4_4UMMA5MajorELSQ_0EEESR_NSO_INSP_7ScaleInELSS_0EEEST_EEEEEENS4_6LayoutINS5_IJSC_SC_SC_EEENS5_IJNSA_ILi0EEESY_SY_EEEEENS5_IJNS4_10UnderscoreES11_S11_EEEEENS4_18SM100_TMA_2SM_LOADENS4_14ComposedLayoutINS4_7SwizzleILi2ELi4ELi3EEENS4_18smem_ptr_flag_bitsILi8EEENSW_INS5_IJNSA_ILi8EEESG_EEENS5_IJSG_SC_EEEEEEEvNS4_8identityES14_S1E_vS1F_EENS_8epilogue10collective18CollectiveEpilogueINS1H_23Sm100TmaWarpSpecializedILi1ELi1ELi64ELb0ELb0EEEJNS5_IJNSA_ILi128EEESG_SG_EEENS5_IJNSW_IS1M_SC_EENSW_ISG_SC_EEEEESI_SJ_SI_SJ_NS1H_6fusion15FusionCallbacksIS1L_NS1R_13LinCombEltActINS1H_6thread7SigmoidESI_fSI_fLNS_15FloatRoundStyleE2EEES1N_S1Q_JEEENS4_5SM1004TMEM4LOAD26SM100_TMEM_LOAD_32dp32b64xENS4_13SM90_TMA_LOADES1E_NS4_39AutoVectorizingCopyWithAssumedAlignmentILi128EEENS4_14SM90_TMA_STOREES1E_S25_S25_EEEvvEEEEvNT_6ParamsE,(.L_x_395 - _ZN7cutlass13device_kernelINS_4gemm6kernel13GemmUniversalIN4cute5tupleIJiiiiEEENS1_10collective13CollectiveMmaINS1_35MainloopSm100TmaUmmaWarpSpecializedILi20ELi2ELi4ENS5_IJNS4_1CILi2EEENSA_ILi1EEESC_EEEEENS5_IJNSA_ILi256EEENSA_ILi64EEESG_EEENS_12float_e4m3_tENS5_IJlSC_lEEESI_SJ_NS4_8TiledMMAINS4_8MMA_AtomIJNS4_10MMA_TraitsINS4_25SM100_MMA_F8F6F4_2x1SM_SSEJSI_SI_fSF_SG_NS4_17integral_constantINS4_4UMMA5MajorELSQ_0EEESR_NSO_INSP_7ScaleInELSS_0EEEST_EEEEEENS4_6LayoutINS5_IJSC_SC_SC_EEENS5_IJNSA_ILi0EEESY_SY_EEEEENS5_IJNS4_10UnderscoreES11_S11_EEEEENS4_18SM100_TMA_2SM_LOADENS4_14ComposedLayoutINS4_7SwizzleILi2ELi4ELi3EEENS4_18smem_ptr_flag_bitsILi8EEENSW_INS5_IJNSA_ILi8EEESG_EEENS5_IJSG_SC_EEEEEEEvNS4_8identityES14_S1E_vS1F_EENS_8epilogue10collective18CollectiveEpilogueINS1H_23Sm100TmaWarpSpecializedILi1ELi1ELi64ELb0ELb0EEEJNS5_IJNSA_ILi128EEESG_SG_EEENS5_IJNSW_IS1M_SC_EENSW_ISG_SC_EEEEESI_SJ_SI_SJ_NS1H_6fusion15FusionCallbacksIS1L_NS1R_13LinCombEltActINS1H_6thread7SigmoidESI_fSI_fLNS_15FloatRoundStyleE2EEES1N_S1Q_JEEENS4_5SM1004TMEM4LOAD26SM100_TMEM_LOAD_32dp32b64xENS4_13SM90_TMA_LOADES1E_NS4_39AutoVectorizingCopyWithAssumedAlignmentILi128EEENS4_14SM90_TMA_STOREES1E_S25_S25_EEEvvEEEEvNT_6ParamsE)
        .other          _ZN7cutlass13device_kernelINS_4gemm6kernel13GemmUniversalIN4cute5tupleIJiiiiEEENS1_10collective13CollectiveMmaINS1_35MainloopSm100TmaUmmaWarpSpecializedILi20ELi2ELi4ENS5_IJNS4_1CILi2EEENSA_ILi1EEESC_EEEEENS5_IJNSA_ILi256EEENSA_ILi64EEESG_EEENS_12float_e4m3_tENS5_IJlSC_lEEESI_SJ_NS4_8TiledMMAINS4_8MMA_AtomIJNS4_10MMA_TraitsINS4_25SM100_MMA_F8F6F4_2x1SM_SSEJSI_SI_fSF_SG_NS4_17integral_constantINS4_4UMMA5MajorELSQ_0EEESR_NSO_INSP_7ScaleInELSS_0EEEST_EEEEEENS4_6LayoutINS5_IJSC_SC_SC_EEENS5_IJNSA_ILi0EEESY_SY_EEEEENS5_IJNS4_10UnderscoreES11_S11_EEEEENS4_18SM100_TMA_2SM_LOADENS4_14ComposedLayoutINS4_7SwizzleILi2ELi4ELi3EEENS4_18smem_ptr_flag_bitsILi8EEENSW_INS5_IJNSA_ILi8EEESG_EEENS5_IJSG_SC_EEEEEEEvNS4_8identityES14_S1E_vS1F_EENS_8epilogue10collective18CollectiveEpilogueINS1H_23Sm100TmaWarpSpecializedILi1ELi1ELi64ELb0ELb0EEEJNS5_IJNSA_ILi128EEESG_SG_EEENS5_IJNSW_IS1M_SC_EENSW_ISG_SC_EEEEESI_SJ_SI_SJ_NS1H_6fusion15FusionCallbacksIS1L_NS1R_13LinCombEltActINS1H_6thread7SigmoidESI_fSI_fLNS_15FloatRoundStyleE2EEES1N_S1Q_JEEENS4_5SM1004TMEM4LOAD26SM100_TMEM_LOAD_32dp32b64xENS4_13SM90_TMA_LOADES1E_NS4_39AutoVectorizingCopyWithAssumedAlignmentILi128EEENS4_14SM90_TMA_STOREES1E_S25_S25_EEEvvEEEEvNT_6ParamsE,@"STO_CUDA_ENTRY STV_DEFAULT"
_ZN7cutlass13device_kernelINS_4gemm6kernel13GemmUniversalIN4cute5tupleIJiiiiEEENS1_10collective13CollectiveMmaINS1_35MainloopSm100TmaUmmaWarpSpecializedILi20ELi2ELi4ENS5_IJNS4_1CILi2EEENSA_ILi1EEESC_EEEEENS5_IJNSA_ILi256EEENSA_ILi64EEESG_EEENS_12float_e4m3_tENS5_IJlSC_lEEESI_SJ_NS4_8TiledMMAINS4_8MMA_AtomIJNS4_10MMA_TraitsINS4_25SM100_MMA_F8F6F4_2x1SM_SSEJSI_SI_fSF_SG_NS4_17integral_constantINS4_4UMMA5MajorELSQ_0EEESR_NSO_INSP_7ScaleInELSS_0EEEST_EEEEEENS4_6LayoutINS5_IJSC_SC_SC_EEENS5_IJNSA_ILi0EEESY_SY_EEEEENS5_IJNS4_10UnderscoreES11_S11_EEEEENS4_18SM100_TMA_2SM_LOADENS4_14ComposedLayoutINS4_7SwizzleILi2ELi4ELi3EEENS4_18smem_ptr_flag_bitsILi8EEENSW_INS5_IJNSA_ILi8EEESG_EEENS5_IJSG_SC_EEEEEEEvNS4_8identityES14_S1E_vS1F_EENS_8epilogue10collective18CollectiveEpilogueINS1H_23Sm100TmaWarpSpecializedILi1ELi1ELi64ELb0ELb0EEEJNS5_IJNSA_ILi128EEESG_SG_EEENS5_IJNSW_IS1M_SC_EENSW_ISG_SC_EEEEESI_SJ_SI_SJ_NS1H_6fusion15FusionCallbacksIS1L_NS1R_13LinCombEltActINS1H_6thread7SigmoidESI_fSI_fLNS_15FloatRoundStyleE2EEES1N_S1Q_JEEENS4_5SM1004TMEM4LOAD26SM100_TMEM_LOAD_32dp32b64xENS4_13SM90_TMA_LOADES1E_NS4_39AutoVectorizingCopyWithAssumedAlignmentILi128EEENS4_14SM90_TMA_STOREES1E_S25_S25_EEEvvEEEEvNT_6ParamsE:
[----:B------:R-:W1:Y:S01]  /*0000*/  LDC R1, c[0x0][0x37c] ;  /* 0x0000df00ff017b82 */ /* 0x000e620000000800 */
[----:B------:R-:W2:Y:S01]  /*0010*/  S2R R180, SR_TID.X ;  /* 0x0000000000b47919 */ /* 0x000ea20000002100 */
[----:B------:R-:W3:Y:S06]  /*0020*/  LDCU.64 UR8, c[0x0][0x890] ;  /* 0x00011200ff0877ac */ /* 0x000eec0008000a00 */
[----:B------:R-:W4:Y:S01]  /*0030*/  S2UR UR37, SR_CgaCtaId ;  /* 0x00000000002579c3 */ /* 0x000f220000008800 */
[----:B------:R-:W-:Y:S02]  /*0040*/  PRMT R179, RZ, 0x7610, R179 ;  /* 0x00007610ffb37816 */ /* 0x000fe400000000b3 */
[----:B------:R-:W-:Y:S01]  /*0050*/  ELECT P0, URZ, PT ;  /* 0x0000000000ff782f */ /* 0x000fe20003800000 */
[----:B------:R-:W1:Y:S01]  /*0060*/  LDCU.64 UR40, c[0x0][0x358] ;  /* 0x00006b00ff2877ac */ /* 0x000e620008000a00 */
[----:B---3--:R-:W-:-:S04]  /*0070*/  UISETP.NE.U32.AND UP2, UPT, UR8, URZ, UPT ;  /* 0x000000ff0800728c */ /* 0x008fc8000bf45070 */
[----:B------:R-:W-:Y:S02]  /*0080*/  UISETP.NE.AND.EX UP2, UPT, UR9, URZ, UPT, UP2 ;  /* 0x000000ff0900728c */ /* 0x000fe4000bf45320 */
[----:B----4-:R-:W-:Y:S02]  /*0090*/  ULOP3.LUT UR5, UR37, 0x1, URZ, 0xc0, !UPT ;  /* 0x0000000125057892 */ /* 0x010fe4000f8ec0ff */
[----:B------:R-:W-:Y:S01]  /*00a0*/  ULOP3.LUT UR4, UR37, 0x1, URZ, 0x3c, !UPT ;  /* 0x0000000125047892 */ /* 0x000fe2000f8e3cff */
[----:B--2---:R-:W-:-:S05]  /*00b0*/  SHF.R.U32.HI R183, RZ, 0x5, R180 ;  /* 0x00000005ffb77819 */ /* 0x004fca00000116b4 */
[----:B------:R-:W2:Y:S02]  /*00c0*/  SHFL.IDX PT, R0, R183, RZ, 0x1f ;  /* 0x00001fffb7007589 */ /* 0x000ea400000e0000 */
[----:B--2---:R-:W-:Y:S01]  /*00d0*/  R2UR UR10, R0 ;  /* 0x00000000000a72ca */ /* 0x004fe200000e0000 */
[----:B-1----:R-:W-:Y:S05]  /*00e0*/  BRA.U UP2, `(.L_x_0) ;  /* 0x00000001022c7547 */ /* 0x002fea000b800000 */
[----:B------:R-:W1:Y:S02]  /*00f0*/  LDCU.64 UR6, c[0x0][0x888] ;  /* 0x00011100ff0677ac */ /* 0x000e640008000a00 */
[----:B-1----:R-:W-:-:S04]  /*0100*/  UISETP.NE.U32.AND UP0, UPT, UR6, URZ, UPT ;  /* 0x000000ff0600728c */ /* 0x002fc8000bf05070 */
[----:B------:R-:W-:-:S09]  /*0110*/  UISETP.NE.AND.EX UP0, UPT, UR7, URZ, UPT, UP0 ;  /* 0x000000ff0700728c */ /* 0x000fd2000bf05300 */
[----:B------:R-:W-:Y:S05]  /*0120*/  BRA.U !UP0, `(.L_x_1) ;  /* 0x0000000108107547 */ /* 0x000fea000b800000 */
[----:B------:R-:W1:Y:S02]  /*0130*/  LDC.64 R2, c[0x0][0x888] ;  /* 0x00022200ff027b82 */ /* 0x000e640000000a00 */
[----:B-1----:R1:W5:Y:S01]  /*0140*/  LDG.E R129, desc[UR40][R2.64] ;  /* 0x0000002802817981 */ /* 0x002362000c1e1900 */
[----:B------:R-:W-:Y:S01]  /*0150*/  HFMA2 R179, -RZ, RZ, 0, 5.9604644775390625e-08 ;  /* 0x00000001ffb37431 */ /* 0x000fe200000001ff */
[----:B------:R-:W-:Y:S05]  /*0160*/  BRA `(.L_x_0) ;  /* 0x00000000000c7947 */ /* 0x000fea0003800000 */
.L_x_1:
[----:B------:R-:W1:Y:S01]  /*0170*/  LDCU UR6, c[0x0][0x880] ;  /* 0x00011000ff0677ac */ /* 0x000e620008000800 */
[----:B------:R-:W-:Y:S01]  /*0180*/  HFMA2 R179, -RZ, RZ, 0, 5.9604644775390625e-08 ;  /* 0x00000001ffb37431 */ /* 0x000fe200000001ff */
[----:B-1----:R-:W-:-:S07]  /*0190*/  MOV R129, UR6 ;  /* 0x0000000600817c02 */ /* 0x002fce0008000f00 */
.L_x_0:
[----:B------:R-:W2:Y:S02]  /*01a0*/  LDCU.64 UR6, c[0x0][0x8b0] ;  /* 0x00011600ff0677ac */ /* 0x000ea40008000a00 */
[----:B--2---:R-:W-:-:S04]  /*01b0*/  UISETP.NE.U32.AND UP0, UPT, UR6, URZ, UPT ;  /* 0x000000ff0600728c */ /* 0x004fc8000bf05070 */
[----:B------:R-:W-:-:S09]  /*01c0*/  UISETP.NE.AND.EX UP0, UPT, UR7, URZ, UPT, UP0 ;  /* 0x000000ff0700728c */ /* 0x000fd2000bf05300 */
[----:B------:R-:W-:Y:S05]  /*01d0*/  BRA.U UP0, `(.L_x_2) ;  /* 0x0000000100247547 */ /* 0x000fea000b800000 */
[----:B------:R-:W2:Y:S02]  /*01e0*/  LDCU.64 UR6, c[0x0][0x8a8] ;  /* 0x00011500ff0677ac */ /* 0x000ea40008000a00 */
[----:B--2---:R-:W-:-:S04]  /*01f0*/  UISETP.NE.U32.AND UP0, UPT, UR6, URZ, UPT ;  /* 0x000000ff0600728c */ /* 0x004fc8000bf05070 */
[----:B------:R-:W-:-:S09]  /*0200*/  UISETP.NE.AND.EX UP0, UPT, UR7, URZ, UPT, UP0 ;  /* 0x000000ff0700728c */ /* 0x000fd2000bf05300 */
[----:B------:R-:W-:Y:S05]  /*0210*/  BRA.U !UP0, `(.L_x_3) ;  /* 0x00000001080c7547 */ /* 0x000fea000b800000 */
[----:B------:R-:W2:Y:S02]  /*0220*/  LDC.64 R78, c[0x0][0x8a8] ;  /* 0x00022a00ff4e7b82 */ /* 0x000ea40000000a00 */
[----:B--2---:R2:W5:Y:S01]  /*0230*/  LDG.E R78, desc[UR40][R78.64] ;  /* 0x000000284e4e7981 */ /* 0x004562000c1e1900 */
[----:B------:R-:W-:Y:S05]  /*0240*/  BRA `(.L_x_2) ;  /* 0x0000000000087947 */ /* 0x000fea0003800000 */
.L_x_3:
[----:B------:R-:W2:Y:S02]  /*0250*/  LDCU UR6, c[0x0][0x8a0] ;  /* 0x00011400ff0677ac */ /* 0x000ea40008000800 */
[----:B--2---:R-:W-:Y:S02]  /*0260*/  MOV R78, UR6 ;  /* 0x00000006004e7c02 */ /* 0x004fe40008000f00 */
.L_x_2:
[----:B------:R-:W-:Y:S01]  /*0270*/  IMAD.U32 R0, RZ, RZ, UR10 ;  /* 0x0000000aff007e24 */ /* 0x000fe2000f8e00ff */
[----:B------:R-:W-:Y:S04]  /*0280*/  BSSY.RECONVERGENT B0, `(.L_x_4) ;  /* 0x000000c000007945 */ /* 0x000fe80003800200 */
[C---:B------:R-:W-:Y:S02]  /*0290*/  ISETP.NE.OR P2, PT, R0.reuse, 0x1, !P0 ;  /* 0x000000010000780c */ /* 0x040fe40004745670 */
[----:B------:R-:W-:-:S11]  /*02a0*/  ISETP.NE.OR P1, PT, R0, 0x3, !P0 ;  /* 0x000000030000780c */ /* 0x000fd60004725670 */
[----:B------:R-:W-:Y:S05]  /*02b0*/  @P2 BRA `(.L_x_5) ;  /* 0x0000000000202947 */ /* 0x000fea0003800000 */
[----:B------:R-:W3:Y:S02]  /*02c0*/  LDCU.64 UR6, c[0x0][0x348] ;  /* 0x00006900ff0677ac */ /* 0x000ee40008000a00 */
[----:B---3--:R-:W-:Y:S02]  /*02d0*/  UIADD3 UR12, UP1, UPT, UR6, 0x80, URZ ;  /* 0x00000080060c7890 */ /* 0x008fe4000ff3e0ff */
[----:B------:R-:W-:Y:S02]  /*02e0*/  UIADD3 UR6, UP0, UPT, UR6, 0x180, URZ ;  /* 0x0000018006067890 */ /* 0x000fe4000ff1e0ff */
[----:B------:R-:W-:Y:S02]  /*02f0*/  UIADD3.X UR13, UPT, UPT, URZ, UR7, URZ, UP1, !UPT ;  /* 0x00000007ff0d7290 */ /* 0x000fe40008ffe4ff */
[----:B------:R-:W-:-:S07]  /*0300*/  UIADD3.X UR7, UPT, UPT, URZ, UR7, URZ, UP0, !UPT ;  /* 0x00000007ff077290 */ /* 0x000fce00087fe4ff */
[----:B------:R3:W-:Y:S02]  /*0310*/  UTMACCTL.PF [UR12] ;  /* 0x000000000c0079b9 */ /* 0x0007e40008040000 */
[----:B------:R3:W-:Y:S02]  /*0320*/  UTMACCTL.PF [UR6] ;  /* 0x00000000060079b9 */ /* 0x0007e40008040000 */
[----:B---3--:R-:W-:Y:S01]  /*0330*/  NOP ;  /* 0x0000000000007918 */ /* 0x008fe20000000000 */
.L_x_5:
[----:B------:R-:W-:Y:S05]  /*0340*/  BSYNC.RECONVERGENT B0 ;  /* 0x0000000000007941 */ /* 0x000fea0003800200 */
.L_x_4:
[----:B------:R-:W-:Y:S04]  /*0350*/  BSSY.RECONVERGENT B0, `(.L_x_6) ;  /* 0x000000a000007945 */ /* 0x000fe80003800200 */
        /* <DEDUP_REMOVED lines=9> */
.L_x_7:
[----:B------:R-:W-:Y:S05]  /*03f0*/  BSYNC.RECONVERGENT B0 ;  /* 0x0000000000007941 */ /* 0x000fea0003800200 */
.L_x_6:
[----:B------:R-:W3:Y:S01]  /*0400*/  LDCU.64 UR6, c[0x0][0x888] ;  /* 0x00011100ff0677ac */ /* 0x000ee20008000a00 */
[----:B------:R-:W-:Y:S02]  /*0410*/  UISETP.EQ.U32.AND UP1, UPT, UR8, URZ, UPT ;  /* 0x000000ff0800728c */ /* 0x000fe4000bf22070 */
[----:B------:R-:W-:Y:S02]  /*0420*/  UPLOP3.LUT UP5, UPT, UPT, UPT, UPT, 0x40, 0x4 ;  /* 0x000000000004789c */ /* 0x000fe40003fae870 */
[----:B---3--:R-:W-:-:S04]  /*0430*/  UISETP.NE.U32.AND UP0, UPT, UR6, URZ, UPT ;  /* 0x000000ff0600728c */ /* 0x008fc8000bf05070 */
[----:B------:R-:W-:-:S04]  /*0440*/  UISETP.NE.AND.EX UP0, UPT, UR7, URZ, UPT, UP0 ;  /* 0x000000ff0700728c */ /* 0x000fc8000bf05300 */
[----:B------:R-:W-:-:S04]  /*0450*/  UISETP.EQ.OR.EX UP3, UPT, UR9, URZ, !UP0, UP1 ;  /* 0x000000ff0900728c */ /* 0x000fc8000c762710 */
[----:B------:R-:W-:-:S05]  /*0460*/  UP2UR UR44, UPR, URZ, 0x8 ;  /* 0x00000008ff2c7883 */ /* 0x000fca0008000000 */
[----:B------:R-:W-:Y:S07]  /*0470*/  BRA.U !UP3, `(.L_x_8) ;  /* 0x000000010b147547 */ /* 0x000fee000b800000 */
[----:B------:R-:W-:Y:S01]  /*0480*/  PLOP3.LUT P2, PT, PT, PT, UP2, 0x80, 0x8 ;  /* 0x000000000008781c */ /* 0x000fe20003f4f028 */
[----:B------:R-:W-:-:S12]  /*0490*/  UPLOP3.LUT UP5, UPT, UPT, UPT, UP0, 0x40, 0x4 ;  /* 0x000000000004789c */ /* 0x000fd80003fae800 */
[----:B-----5:R-:W-:-:S13]  /*04a0*/  @!P2 FSETP.EQ.AND P1, PT, R129, RZ, PT ;  /* 0x000000ff8100a20b */ /* 0x020fda0003f22000 */
[----:B------:R-:W-:Y:S01]  /*04b0*/  @!P2 VOTEU.ANY UP1, P1 ;  /* 0x0000000000ffa886 */ /* 0x000fe20000820100 */
[----:B------:R-:W-:-:S11]  /*04c0*/  @!UP2 UPLOP3.LUT UP5, UPT, UPT, UPT, UP1, 0x80, 0x8 ;  /* 0x000000000008a89c */ /* 0x000fd60003faf010 */
.L_x_8:
[----:B------:R-:W3:Y:S01]  /*04d0*/  SHFL.IDX PT, R0, R183, RZ, 0x1f ;  /* 0x00001fffb7007589 */ /* 0x000ee200000e0000 */
[----:B------:R-:W-:-:S04]  /*04e0*/  UISETP.NE.AND UP1, UPT, UR10, 0x2, UPT ;  /* 0x000000020a00788c */ /* 0x000fc8000bf25270 */
[----:B------:R-:W-:Y:S02]  /*04f0*/  UISETP.EQ.AND UP2, UPT, UR5, URZ, !UP1 ;  /* 0x000000ff0500728c */ /* 0x000fe4000cf42270 */
[----:B------:R-:W-:-:S04]  /*0500*/  USEL UR7, URZ, 0x1, UP1 ;  /* 0x00000001ff077887 */ /* 0x000fc80008800000 */
[----:B------:R-:W-:Y:S02]  /*0510*/  PLOP3.LUT P5, PT, P0, PT, UP2, 0x80, 0x8 ;  /* 0x000000000008781c */ /* 0x000fe400007af028 */
[----:B---3--:R-:W-:-:S13]  /*0520*/  ISETP.NE.AND P1, PT, R0, RZ, PT ;  /* 0x000000ff0000720c */ /* 0x008fda0003f25270 */
[----:B------:R-:W-:Y:S05]  /*0530*/  @P1 BRA `(.L_x_9) ;  /* 0x0000000000d01947 */ /* 0x000fea0003800000 */
[----:B------:R-:W-:Y:S01]  /*0540*/  ELECT P1, URZ, PT ;  /* 0x0000000000ff782f */ /* 0x000fe20003820000 */
[----:B------:R-:W-:-:S12]  /*0550*/  BSSY.RECONVERGENT B0, `(.L_x_9) ;  /* 0x0000032000007945 */ /* 0x000fd80003800200 */
[----:B------:R-:W-:Y:S05]  /*0560*/  @!P1 BRA `(.L_x_10) ;  /* 0x0000000000c09947 */ /* 0x000fea0003800000 */
[----:B------:R-:W-:Y:S01]  /*0570*/  UMOV UR8, 0x400 ;  /* 0x0000040000087882 */ /* 0x000fe20000000000 */
[----:B------:R-:W-:Y:S01]  /*0580*/  UMOV UR6, 0x1 ;  /* 0x0000000100067882 */ /* 0x000fe20000000000 */
[----:B------:R-:W-:Y:S02]  /*0590*/  ULEA UR8, UR37, UR8, 0x18 ;  /* 0x0000000825087291 */ /* 0x000fe4000f8ec0ff */
[----:B------:R-:W-:-:S04]  /*05a0*/  UIADD3 UR12, UPT, UPT, -UR6, 0x100000, URZ ;  /* 0x00100000060c7890 */ /* 0x000fc8000fffe1ff */
[----:B------:R-:W-:Y:S02]  /*05b0*/  USHF.L.U32 UR13, UR12, 0xb, URZ ;  /* 0x0000000b0c0d7899 */ /* 0x000fe400080006ff */
[----:B------:R-:W-:Y:S01]  /*05c0*/  USHF.L.U32 UR12, UR12, 0x1, URZ ;  /* 0x000000010c0c7899 */ /* 0x000fe200080006ff */
[----:B------:R-:W3:Y:S11]  /*05d0*/  FENCE.VIEW.ASYNC.S ;  /* 0x00000000000073c6 */ /* 0x000ef60000000000 */
[----:B---3--:R3:W4:Y:S01]  /*05e0*/  SYNCS.EXCH.64 URZ, [UR8], UR12 ;  /* 0x0000000c08ff75b2 */ /* 0x0087220008000100 */
[----:B------:R3:W1:Y:S01]  /*05f0*/  SYNCS.EXCH.64 URZ, [UR8+0xa0], UR12 ;  /* 0x0000a00c08ff75b2 */ /* 0x0006620008000100 */
        /* <DEDUP_REMOVED lines=37> */
[----:B------:R3:W1:Y:S02]  /*0850*/  SYNCS.EXCH.64 URZ, [UR8+0x138], UR12 ;  /* 0x0001380c08ff75b2 */ /* 0x0006640008000100 */
[----:B---34-:R-:W-:Y:S01]  /*0860*/  NOP ;  /* 0x0000000000007918 */ /* 0x018fe20000000000 */
.L_x_10:
[----:B------:R-:W-:Y:S05]  /*0870*/  BSYNC.RECONVERGENT B0 ;  /* 0x0000000000007941 */ /* 0x000fea0003800200 */
.L_x_9:
[----:B------:R-:W3:Y:S01]  /*0880*/  SHFL.IDX PT, R0, R183, RZ, 0x1f ;  /* 0x00001fffb7007589 */ /* 0x000ee200000e0000 */
[----:B------:R-:W-:Y:S01]  /*0890*/  NOP ;  /* 0x0000000000007918 */ /* 0x000fe20000000000 */
[----:B---3--:R-:W-:-:S13]  /*08a0*/  ISETP.NE.AND P1, PT, R0, 0x1, PT ;  /* 0x000000010000780c */ /* 0x008fda0003f25270 */
[----:B------:R-:W-:Y:S05]  /*08b0*/  @P1 BRA `(.L_x_11) ;  /* 0x00000000003c1947 */ /* 0x000fea0003800000 */
[----:B------:R-:W-:Y:S01]  /*08c0*/  UMOV UR9, 0x400 ;  /* 0x0000040000097882 */ /* 0x000fe20000000000 */
[----:B------:R-:W-:Y:S01]  /*08d0*/  UMOV UR8, 0x20 ;  /* 0x0000002000087882 */ /* 0x000fe20000000000 */
[----:B------:R-:W-:Y:S01]  /*08e0*/  UMOV UR6, 0x80 ;  /* 0x0000008000067882 */ /* 0x000fe20000000000 */
[----:B------:R-:W-:Y:S02]  /*08f0*/  ULEA UR9, UR37, UR9, 0x18 ;  /* 0x0000000925097291 */ /* 0x000fe4000f8ec0ff */
[----:B------:R-:W-:-:S04]  /*0900*/  UIADD3 UR12, UPT, UPT, -UR8, 0x100000, URZ ;  /* 0x00100000080c7890 */ /* 0x000fc8000fffe1ff */
[----:B------:R-:W-:Y:S02]  /*0910*/  USHF.L.U32 UR13, UR12, 0xb, URZ ;  /* 0x0000000b0c0d7899 */ /* 0x000fe400080006ff */
[----:B------:R-:W-:Y:S02]  /*0920*/  USHF.L.U32 UR12, UR12, 0x1, URZ ;  /* 0x000000010c0c7899 */ /* 0x000fe400080006ff */
[----:B------:R-:W-:-:S04]  /*0930*/  UIADD3 UR14, UPT, UPT, -UR6, 0x100000, URZ ;  /* 0x00100000060e7890 */ /* 0x000fc8000fffe1ff */
[----:B------:R-:W-:Y:S02]  /*0940*/  USHF.L.U32 UR15, UR14, 0xb, URZ ;  /* 0x0000000b0e0f7899 */ /* 0x000fe400080006ff */
[----:B------:R-:W-:Y:S01]  /*0950*/  USHF.L.U32 UR14, UR14, 0x1, URZ ;  /* 0x000000010e0e7899 */ /* 0x000fe200080006ff */
[----:B------:R-:W-:Y:S01]  /*0960*/  ELECT P1, URZ, PT ;  /* 0x0000000000ff782f */ /* 0x000fe20003820000 */
[----:B------:R-:W3:Y:S02]  /*0970*/  FENCE.VIEW.ASYNC.S ;  /* 0x00000000000073c6 */ /* 0x000ee40000000000 */
[----:B---3--:R3:W4:Y:S08]  /*0980*/  SYNCS.EXCH.64 URZ, [UR9+0x140], UR12 ;  /* 0x0001400c09ff75b2 */ /* 0x0087300008000100 */
[----:B------:R3:W1:Y:S01]  /*0990*/  SYNCS.EXCH.64 URZ, [UR9+0x148], UR14 ;  /* 0x0001480e09ff75b2 */ /* 0x0006620008000100 */
[----:B------:R-:W-:Y:S01]  /*09a0*/  NOP ;  /* 0x0000000000007918 */ /* 0x000fe20000000000 */
.L_x_11:
[----:B------:R-:W2:Y:S01]  /*09b0*/  SHFL.IDX PT, R0, R183, RZ, 0x1f ;  /* 0x00001fffb7007589 */ /* 0x000ea200000e0000 */
[----:B------:R-:W-:Y:S01]  /*09c0*/  NOP ;  /* 0x0000000000007918 */ /* 0x000fe20000000000 */
[----:B--2---:R-:W-:-:S13]  /*09d0*/  ISETP.NE.AND P1, PT, R0, 0x3, PT ;  /* 0x000000030000780c */ /* 0x004fda0003f25270 */
[----:B------:R-:W-:Y:S05]  /*09e0*/  @P1 BRA `(.L_x_12) ;  /* 0x00000000002c1947 */ /* 0x000fea0003800000 */
[----:B------:R-:W-:Y:S01]  /*09f0*/  UMOV UR8, 0x400 ;  /* 0x0000040000087882 */ /* 0x000fe20000000000 */
[----:B------:R-:W-:Y:S01]  /*0a00*/  UMOV UR6, 0x20 ;  /* 0x0000002000067882 */ /* 0x000fe20000000000 */
[----:B------:R-:W-:Y:S02]  /*0a10*/  ULEA UR8, UR37, UR8, 0x18 ;  /* 0x0000000825087291 */ /* 0x000fe4000f8ec0ff */
[----:B---3--:R-:W-:-:S04]  /*0a20*/  UIADD3 UR12, UPT, UPT, -UR6, 0x100000, URZ ;  /* 0x00100000060c7890 */ /* 0x008fc8000fffe1ff */
[----:B------:R-:W-:Y:S02]  /*0a30*/  USHF.L.U32 UR13, UR12, 0xb, URZ ;  /* 0x0000000b0c0d7899 */ /* 0x000fe400080006ff */
[----:B------:R-:W-:Y:S01]  /*0a40*/  USHF.L.U32 UR12, UR12, 0x1, URZ ;  /* 0x000000010c0c7899 */ /* 0x000fe200080006ff */
[----:B------:R-:W-:Y:S01]  /*0a50*/  ELECT P1, URZ, PT ;  /* 0x0000000000ff782f */ /* 0x000fe20003820000 */
[----:B------:R-:W2:Y:S10]  /*0a60*/  FENCE.VIEW.ASYNC.S ;  /* 0x00000000000073c6 */ /* 0x000eb40000000000 */
[----:B--2---:R2:W3:Y:S01]  /*0a70*/  SYNCS.EXCH.64 URZ, [UR8+0x150], UR12 ;  /* 0x0001500c08ff75b2 */ /* 0x0044e20008000100 */
[----:B------:R2:W1:Y:S01]  /*0a80*/  SYNCS.EXCH.64 URZ, [UR8+0x158], UR12 ;  /* 0x0001580c08ff75b2 */ /* 0x0004620008000100 */
[----:B------:R-:W-:Y:S01]  /*0a90*/  NOP ;  /* 0x0000000000007918 */ /* 0x000fe20000000000 */
.L_x_12:
[----:B------:R-:W4:Y:S01]  /*0aa0*/  SHFL.IDX PT, R0, R183, RZ, 0x1f ;  /* 0x00001fffb7007589 */ /* 0x000f2200000e0000 */
[----:B------:R-:W-:Y:S01]  /*0ab0*/  NOP ;  /* 0x0000000000007918 */ /* 0x000fe20000000000 */
[----:B----4-:R-:W-:-:S13]  /*0ac0*/  ISETP.NE.AND P1, PT, R0, 0x4, PT ;  /* 0x000000040000780c */ /* 0x010fda0003f25270 */
[----:B------:R-:W-:Y:S05]  /*0ad0*/  @P1 BRA `(.L_x_13) ;  /* 0x0000000000481947 */ /* 0x000fea0003800000 */
[----:B---3--:R-:W-:Y:S01]  /*0ae0*/  UMOV UR9, 0x1a0 ;  /* 0x000001a000097882 */ /* 0x008fe20000000000 */
[----:B--2---:R-:W-:Y:S01]  /*0af0*/  UMOV UR8, 0x400 ;  /* 0x0000040000087882 */ /* 0x004fe20000000000 */
[----:B------:R-:W-:Y:S01]  /*0b00*/  USEL UR9, UR9, 0x1e0, UP5 ;  /* 0x000001e009097887 */ /* 0x000fe2000a800000 */
        /* <DEDUP_REMOVED lines=9> */
[----:B------:R-:W2:Y:S02]  /*0ba0*/  FENCE.VIEW.ASYNC.S ;  /* 0x00000000000073c6 */ /* 0x000ea40000000000 */
[----:B--2---:R4:W2:Y:S08]  /*0bb0*/  SYNCS.EXCH.64 URZ, [UR8+0x160], UR12 ;  /* 0x0001600c08ff75b2 */ /* 0x0048b00008000100 */
[----:B------:R4:W3:Y:S01]  /*0bc0*/  SYNCS.EXCH.64 URZ, [UR8+0x170], UR14 ;  /* 0x0001700e08ff75b2 */ /* 0x0008e20008000100 */
[----:B------:R4:W1:Y:S01]  /*0bd0*/  SYNCS.EXCH.64 URZ, [UR8+0x168], UR12 ;  /* 0x0001680c08ff75b2 */ /* 0x0008620008000100 */
[----:B------:R4:W1:Y:S02]  /*0be0*/  SYNCS.EXCH.64 URZ, [UR8+0x178], UR14 ;  /* 0x0001780e08ff75b2 */ /* 0x0008640008000100 */
[----:B----4-:R-:W-:Y:S01]  /*0bf0*/  NOP ;  /* 0x0000000000007918 */ /* 0x010fe20000000000 */
.L_x_13:
[----:B------:R-:W4:Y:S01]  /*0c00*/  SHFL.IDX PT, R0, R183, RZ, 0x1f ;  /* 0x00001fffb7007589 */ /* 0x000f2200000e0000 */
[----:B------:R-:W-:Y:S01]  /*0c10*/  NOP ;  /* 0x0000000000007918 */ /* 0x000fe20000000000 */
[----:B----4-:R-:W-:-:S13]  /*0c20*/  ISETP.NE.AND P1, PT, R0, 0x5, PT ;  /* 0x000000050000780c */ /* 0x010fda0003f25270 */
[----:B------:R-:W-:Y:S05]  /*0c30*/  @P1 BRA `(.L_x_14) ;  /* 0x0000000000541947 */ /* 0x000fea0003800000 */
[----:B---3--:R-:W-:Y:S01]  /*0c40*/  UMOV UR9, 0x400 ;  /* 0x0000040000097882 */ /* 0x008fe20000000000 */
[----:B--2---:R-:W-:Y:S01]  /*0c50*/  UMOV UR8, 0x1 ;  /* 0x0000000100087882 */ /* 0x004fe20000000000 */
        /* <DEDUP_REMOVED lines=13> */
[----:B------:R4:W1:Y:S01]  /*0d30*/  SYNCS.EXCH.64 URZ, [UR9+0x1a8], UR14 ;  /* 0x0001a80e09ff75b2 */ /* 0x0008620008000100 */
[----:B------:R4:W1:Y:S01]  /*0d40*/  SYNCS.EXCH.64 URZ, [UR9+0x190], UR12 ;  /* 0x0001900c09ff75b2 */ /* 0x0008620008000100 */
[----:B------:R4:W1:Y:S01]  /*0d50*/  SYNCS.EXCH.64 URZ, [UR9+0x1b0], UR14 ;  /* 0x0001b00e09ff75b2 */ /* 0x0008620008000100 */
[----:B------:R4:W1:Y:S01]  /*0d60*/  SYNCS.EXCH.64 URZ, [UR9+0x198], UR12 ;  /* 0x0001980c09ff75b2 */ /* 0x0008620008000100 */
[----:B------:R4:W1:Y:S02]  /*0d70*/  SYNCS.EXCH.64 URZ, [UR9+0x1b8], UR14 ;  /* 0x0001b80e09ff75b2 */ /* 0x0008640008000100 */
[----:B----4-:R-:W-:Y:S01]  /*0d80*/  NOP ;  /* 0x0000000000007918 */ /* 0x010fe20000000000 */
.L_x_14:
[----:B------:R-:W4:Y:S01]  /*0d90*/  SHFL.IDX PT, R0, R183, RZ, 0x1f ;  /* 0x00001fffb7007589 */ /* 0x000f2200000e0000 */
[----:B------:R-:W-:Y:S01]  /*0da0*/  ISETP.NE.OR P0, PT, RZ, UR10, !P0 ;  /* 0x0000000aff007c0c */ /* 0x000fe2000c705670 */
[----:B------:R-:W-:Y:S01]  /*0db0*/  NOP ;  /* 0x0000000000007918 */ /* 0x000fe20000000000 */
[----:B----4-:R-:W-:-:S13]  /*0dc0*/  ISETP.NE.AND P1, PT, R0, 0x3, PT ;  /* 0x000000030000780c */ /* 0x010fda0003f25270 */
[----:B------:R-:W-:Y:S05]  /*0dd0*/  @P1 BRA `(.L_x_15) ;  /* 0x0000000000341947 */ /* 0x000fea0003800000 */
[----:B--2---:R-:W-:Y:S01]  /*0de0*/  UMOV UR8, 0x400 ;  /* 0x0000040000087882 */ /* 0x004fe20000000000 */
[----:B------:R-:W-:Y:S01]  /*0df0*/  UMOV UR6, 0x20 ;  /* 0x0000002000067882 */ /* 0x000fe20000000000 */
[----:B------:R-:W-:Y:S02]  /*0e00*/  ULEA UR8, UR37, UR8, 0x18 ;  /* 0x0000000825087291 */ /* 0x000fe4000f8ec0ff */
[----:B---3--:R-:W-:-:S04]  /*0e10*/  UIADD3 UR12, UPT, UPT, -UR6, 0x100000, URZ ;  /* 0x00100000060c7890 */ /* 0x008fc8000fffe1ff */
[----:B------:R-:W-:Y:S02]  /*0e20*/  USHF.L.U32 UR13, UR12, 0xb, URZ ;  /* 0x0000000b0c0d7899 */ /* 0x000fe400080006ff */
[----:B------:R-:W-:Y:S01]  /*0e30*/  USHF.L.U32 UR12, UR12, 0x1, URZ ;  /* 0x000000010c0c7899 */ /* 0x000fe200080006ff */
[----:B------:R-:W-:Y:S01]  /*0e40*/  ELECT P1, URZ, PT ;  /* 0x0000000000ff782f */ /* 0x000fe20003820000 */
[----:B------:R-:W2:Y:S10]  /*0e50*/  FENCE.VIEW.ASYNC.S ;  /* 0x00000000000073c6 */ /* 0x000eb40000000000 */
[----:B--2---:R4:W2:Y:S01]  /*0e60*/  SYNCS.EXCH.64 URZ, [UR8+0x1c0], UR12 ;  /* 0x0001c00c08ff75b2 */ /* 0x0048a20008000100 */
[----:B------:R4:W3:Y:S01]  /*0e70*/  SYNCS.EXCH.64 URZ, [UR8+0x1d0], UR12 ;  /* 0x0001d00c08ff75b2 */ /* 0x0008e20008000100 */
[----:B------:R4:W1:Y:S01]  /*0e80*/  SYNCS.EXCH.64 URZ, [UR8+0x1c8], UR12 ;  /* 0x0001c80c08ff75b2 */ /* 0x0008620008000100 */
[----:B------:R4:W1:Y:S02]  /*0e90*/  SYNCS.EXCH.64 URZ, [UR8+0x1d8], UR12 ;  /* 0x0001d80c08ff75b2 */ /* 0x0008640008000100 */
[----:B----4-:R-:W-:Y:S01]  /*0ea0*/  NOP ;  /* 0x0000000000007918 */ /* 0x010fe20000000000 */
.L_x_15:
[----:B------:R-:W-:Y:S01]  /*0eb0*/  VOTEU.ALL UP1, P0 ;  /* 0x0000000000ff7886 */ /* 0x000fe20000020000 */
[----:B--2---:R-:W2:Y:S01]  /*0ec0*/  LDCU UR8, c[0x0][0x36c] ;  /* 0x00006d80ff0877ac */ /* 0x004ea20008000800 */
[----:B------:R-:W-:Y:S01]  /*0ed0*/  NOP ;  /* 0x0000000000007918 */ /* 0x000fe20000000000 */
[----:B------:R-:W-:Y:S01]  /*0ee0*/  LOP3.LUT R10, R180, 0x1f, RZ, 0xc0, !PT ;  /* 0x0000001fb40a7812 */ /* 0x000fe200078ec0ff */
[----:B---3--:R-:W-:Y:S01]  /*0ef0*/  UMOV UR12, 0x20 ;  /* 0x00000020000c7882 */ /* 0x008fe20000000000 */
[----:B------:R-:W-:Y:S01]  /*0f00*/  @!UP1 UMOV UR6, 0x400 ;  /* 0x0000040000069882 */ /* 0x000fe20000000000 */
[----:B------:R-:W-:-:S04]  /*0f10*/  @!UP1 UIADD3 UR12, UPT, UPT, -UR12, 0x100000, URZ ;  /* 0x001000000c0c9890 */ /* 0x000fc8000fffe1ff */
[----:B------:R-:W-:Y:S02]  /*0f20*/  @!UP1 USHF.L.U32 UR13, UR12, 0xb, URZ ;  /* 0x0000000b0c0d9899 */ /* 0x000fe400080006ff */
[----:B------:R-:W-:Y:S02]  /*0f30*/  @!UP1 USHF.L.U32 UR12, UR12, 0x1, URZ ;  /* 0x000000010c0c9899 */ /* 0x000fe400080006ff */
[----:B------:R-:W-:Y:S01]  /*0f40*/  @!UP1 ULEA UR6, UR37, UR6, 0x18 ;  /* 0x0000000625069291 */ /* 0x000fe2000f8ec0ff */
[----:B------:R-:W-:Y:S01]  /*0f50*/  VOTEU.ALL UP1, P0 ;  /* 0x0000000000ff7886 */ /* 0x000fe20000020000 */
[----:B------:R-:W-:Y:S01]  /*0f60*/  UISETP.NE.AND UP4, UPT, UR10, URZ, UPT ;  /* 0x000000ff0a00728c */ /* 0x000fe2000bf85270 */
[----:B------:R-:W3:Y:S09]  /*0f70*/  FENCE.VIEW.ASYNC.S ;  /* 0x00000000000073c6 */ /* 0x000ef20000000000 */
[----:B---3--:R3:W4:Y:S01]  /*0f80*/  @!UP1 SYNCS.EXCH.64 URZ, [UR6+0x1e0], UR12 ;  /* 0x0001e00c06ff95b2 */ /* 0x0087220008000100 */
[----:B--2---:R-:W-:-:S09]  /*0f90*/  UISETP.EQ.U32.AND UP1, UPT, UR8, 0x1, UPT ;  /* 0x000000010800788c */ /* 0x004fd2000bf22070 */
[----:B------:R-:W-:Y:S05]  /*0fa0*/  BRA.U !UP1, `(.L_x_16) ;  /* 0x0000000109087547 */ /* 0x000fea000b800000 */
[----:B-1--4-:R-:W-:Y:S01]  /*0fb0*/  UCGABAR_ARV ;  /* 0x00000000000079c7 */ /* 0x012fe20008000000 */
[----:B------:R-:W-:Y:S05]  /*0fc0*/  BRA `(.L_x_17) ;  /* 0x0000000000047947 */ /* 0x000fea0003800000 */
.L_x_16:
[----:B-1--4-:R-:W-:Y:S01]  /*0fd0*/  NOP ;  /* 0x0000000000007918 */ /* 0x012fe20000000000 */
.L_x_17:
[----:B------:R-:W1:Y:S01]  /*0fe0*/  S2R R178, SR_CTAID.Y ;  /* 0x0000000000b27919 */ /* 0x000e620000002600 */
[----:B------:R-:W-:-:S05]  /*0ff0*/  CS2R.32 R177, SR_CgaSize ;  /* 0x0000000000b17805 */ /* 0x000fca0000008a00 */
[----:B------:R-:W-:-:S05]  /*1000*/  IMAD R177, R177, -0xa0, RZ ;  /* 0xffffff60b1b17824 */ /* 0x000fca00078e02ff */
[----:B---3--:R-:W-:-:S14]  /*1010*/  R2UR UR6, R177 ;  /* 0x00000000b10672ca */ /* 0x008fdc00000e0000 */
[----:B------:R-:W2:Y:S01]  /*1020*/  LDCU UR6, c[0x0][UR6+0x2b4] ;  /* 0x00005680060677ac */ /* 0x000ea20008000800 */
[----:B------:R-:W-:-:S05]  /*1030*/  CS2R.32 R0, SR_CgaSize ;  /* 0x0000000000007805 */ /* 0x000fca0000008a00 */
[----:B------:R-:W-:-:S06]  /*1040*/  IMAD R0, R0, -0xa0, RZ ;  /* 0xffffff6000007824 */ /* 0x000fcc00078e02ff */
[----:B------:R-:W3:Y:S01]  /*1050*/  LDC R0, c[0x0][R0+0x2a4] ;  /* 0x0000a90000007b82 */ /* 0x000ee20000000800 */
[----:B------:R-:W-:Y:S01]  /*1060*/  PRMT R8, RZ, 0x7610, R8 ;  /* 0x00007610ff087816 */ /* 0x000fe20000000008 */
[----:B------:R-:W4:Y:S01]  /*1070*/  S2R R11, SR_CTAID.X ;  /* 0x00000000000b7919 */ /* 0x000f220000002500 */
[----:B------:R-:W-:-:S05]  /*1080*/  CS2R.32 R177, SR_CgaSize ;  /* 0x0000000000b17805 */ /* 0x000fca0000008a00 */
[----:B------:R-:W-:-:S05]  /*1090*/  IMAD R177, R177, -0xa0, RZ ;  /* 0xffffff60b1b17824 */ /* 0x000fca00078e02ff */
[----:B------:R-:W-:-:S14]  /*10a0*/  R2UR UR8, R177 ;  /* 0x00000000b10872ca */ /* 0x000fdc00000e0000 */
[----:B------:R-:W3:Y:S01]  /*10b0*/  LDCU UR8, c[0x0][UR8+0x2b0] ;  /* 0x00005600080877ac */ /* 0x000ee20008000800 */
[----:B------:R-:W-:Y:S01]  /*10c0*/  UISETP.NE.AND UP2, UPT, UR10, 0x2, UPT ;  /* 0x000000020a00788c */ /* 0x000fe2000bf45270 */
[----:B------:R-:W2:Y:S01]  /*10d0*/  LDC R9, c[0x0][0xb24] ;  /* 0x0002c900ff097b82 */ /* 0x000ea20000000800 */
[----:B------:R-:W-:-:S05]  /*10e0*/  CS2R.32 R2, SR_CgaSize ;  /* 0x0000000000027805 */ /* 0x000fca0000008a00 */
[----:B------:R-:W-:-:S06]  /*10f0*/  IMAD R2, R2, -0xa0, RZ ;  /* 0xffffff6002027824 */ /* 0x000fcc00078e02ff */
[----:B------:R-:W3:Y:S08]  /*1100*/  LDC R2, c[0x0][R2+0x2a0] ;  /* 0x0000a80002027b82 */ /* 0x000ef00000000800 */
[----:B------:R-:W3:Y:S01]  /*1110*/  LDC R72, c[0x0][0xb24] ;  /* 0x0002c900ff487b82 */ /* 0x000ee20000000800 */
[----:B-1----:R-:W-:-:S07]  /*1120*/  I2FP.F32.U32 R3, R178 ;  /* 0x000000b200037245 */ /* 0x002fce0000201000 */
[----:B------:R-:W1:Y:S01]  /*1130*/  S2UR UR36, SR_CTAID.Z ;  /* 0x00000000002479c3 */ /* 0x000e620000002700 */
[----:B--2---:R-:W-:Y:S01]  /*1140*/  ISETP.GE.AND P0, PT, R9, 0x1, PT ;  /* 0x000000010900780c */ /* 0x004fe20003f06270 */
[----:B----4-:R-:W-:Y:S01]  /*1150*/  IMAD.MOV.U32 R177, RZ, RZ, R11 ;  /* 0x000000ffffb17224 */ /* 0x010fe200078e000b */
[----:B------:R-:W-:Y:S01]  /*1160*/  I2FP.F32.U32 R4, R11 ;  /* 0x0000000b00047245 */ /* 0x000fe20000201000 */
[----:B------:R-:W-:Y:S01]  /*1170*/  FMUL R3, R3, UR6 ;  /* 0x0000000603037c20 */ /* 0x000fe20008400000 */
[----:B------:R-:W2:Y:S03]  /*1180*/  LDCU UR6, c[0x0][0xb30] ;  /* 0x00016600ff0677ac */ /* 0x000ea60008000800 */
[----:B---3--:R-:W-:Y:S01]  /*1190*/  FMUL R4, R4, UR8 ;  /* 0x0000000804047c20 */ /* 0x008fe20008400000 */
[----:B------:R-:W3:Y:S08]  /*11a0*/  F2I.U32.TRUNC.NTZ R165, R3 ;  /* 0x0000000300a57305 */ /* 0x000ef0000020f000 */
[----:B------:R-:W4:Y:S01]  /*11b0*/  F2I.U32.TRUNC.NTZ R176, R4 ;  /* 0x0000000400b07305 */ /* 0x000f22000020f000 */
[----:B--2---:R-:W-:Y:S01]  /*11c0*/  UISETP.NE.AND UP3, UPT, UR6, 0x1, UPT ;  /* 0x000000010600788c */ /* 0x004fe2000bf65270 */
[----:B---3--:R-:W-:-:S05]  /*11d0*/  IADD3 R165, PT, PT, -R165, RZ, RZ ;  /* 0x000000ffa5a57210 */ /* 0x008fca0007ffe1ff */
[----:B------:R-:W-:Y:S01]  /*11e0*/  IMAD R165, R0, R165, R178 ;  /* 0x000000a500a57224 */ /* 0x000fe200078e02b2 */
[----:B------:R-:W-:Y:S01]  /*11f0*/  PRMT R0, RZ, 0x7610, R0 ;  /* 0x00007610ff007816 */ /* 0x000fe20000000000 */
[----:B----4-:R-:W-:-:S04]  /*1200*/  IMAD.MOV R176, RZ, RZ, -R176 ;  /* 0x000000ffffb07224 */ /* 0x010fc800078e0ab0 */
[----:B------:R-:W-:Y:S01]  /*1210*/  IMAD R176, R2, R176, R11 ;  /* 0x000000b002b07224 */ /* 0x000fe200078e020b */
[----:B-1----:R-:W-:Y:S06]  /*1220*/  BRA.U UP4, `(.L_x_18) ;  /* 0x0000000104247547 */ /* 0x002fec000b800000 */
[----:B------:R-:W-:Y:S01]  /*1230*/  ISETP.NE.AND P1, PT, R165, RZ, PT ;  /* 0x000000ffa500720c */ /* 0x000fe20003f25270 */
[----:B------:R-:W-:Y:S01]  /*1240*/  IMAD.MOV.U32 R0, RZ, RZ, 0x3 ;  /* 0x00000003ff007424 */ /* 0x000fe200078e00ff */
[C---:B------:R-:W-:Y:S02]  /*1250*/  LOP3.LUT R3, R176.reuse, 0xfffffffe, RZ, 0xc0, !PT ;  /* 0xfffffffeb0037812 */ /* 0x040fe400078ec0ff */
[----:B------:R-:W-:Y:S02]  /*1260*/  ISETP.LT.U32.OR P1, PT, R176, 0x2, !P1 ;  /* 0x00000002b000780c */ /* 0x000fe40004f21470 */
[----:B------:R-:W-:Y:S02]  /*1270*/  SHF.L.U32 R0, R0, R3, RZ ;  /* 0x0000000300007219 */ /* 0x000fe400000006ff */
[----:B------:R-:W-:Y:S02]  /*1280*/  SEL R5, RZ, 0x1, !P1 ;  /* 0x00000001ff057807 */ /* 0x000fe40004800000 */
[----:B------:R-:W-:-:S05]  /*1290*/  SEL R2, RZ, 0x2, !P1 ;  /* 0x00000002ff027807 */ /* 0x000fca0004800000 */
[----:B------:R-:W-:-:S05]  /*12a0*/  IMAD.IADD R2, R5, 0x1, R2 ;  /* 0x0000000105027824 */ /* 0x000fca00078e0202 */
[----:B------:R-:W-:Y:S02]  /*12b0*/  PRMT R8, R2, 0x7610, R8 ;  /* 0x0000761002087816 */ /* 0x000fe40000000008 */
.L_x_18:
[----:B------:R-:W-:Y:S05]  /*12c0*/  @!P0 BRA `(.L_x_19) ;  /* 0x0000000000b88947 */ /* 0x000fea0003800000 */
[----:B------:R-:W1:Y:S01]  /*12d0*/  LDC.64 R4, c[0x0][0xb18] ;  /* 0x0002c600ff047b82 */ /* 0x000e620000000a00 */
[----:B------:R-:W-:-:S07]  /*12e0*/  ISETP.NE.AND P0, PT, R9, 0x1, PT ;  /* 0x000000010900780c */ /* 0x000fce0003f05270 */
[----:B------:R-:W2:Y:S08]  /*12f0*/  LDC R14, c[0x0][0xb0c] ;  /* 0x0002c300ff0e7b82 */ /* 0x000eb00000000800 */
[----:B------:R-:W3:Y:S08]  /*1300*/  LDC R13, c[0x0][0x370] ;  /* 0x0000dc00ff0d7b82 */ /* 0x000ef00000000800 */
[----:B------:R-:W4:Y:S01]  /*1310*/  LDC R16, c[0x0][0x374] ;  /* 0x0000dd00ff107b82 */ /* 0x000f220000000800 */
[----:B-1----:R-:W-:-:S07]  /*1320*/  ISETP.NE.AND P1, PT, R4, 0x1, PT ;  /* 0x000000010400780c */ /* 0x002fce0003f25270 */
[----:B------:R-:W3:Y:S01]  /*1330*/  LDC.64 R6, c[0x0][0xb10] ;  /* 0x0002c400ff067b82 */ /* 0x000ee20000000a00 */
[----:B--2---:R-:W-:-:S07]  /*1340*/  ISETP.NE.AND P2, PT, R14, 0x1, PT ;  /* 0x000000010e00780c */ /* 0x004fce0003f45270 */
[----:B------:R-:W1:Y:S08]  /*1350*/  LDC R12, c[0x0][0xb20] ;  /* 0x0002c800ff0c7b82 */ /* 0x000e700000000800 */
[----:B------:R-:W2:Y:S01]  /*1360*/  LDC.64 R2, c[0x0][0xb28] ;  /* 0x0002ca00ff027b82 */ /* 0x000ea20000000a00 */
[----:B----4-:R-:W-:-:S04]  /*1370*/  IMAD.HI.U32 R15, R16, R5, RZ ;  /* 0x00000005100f7227 */ /* 0x010fc800078e00ff */
[----:B------:R-:W-:-:S04]  /*1380*/  IMAD.HI.U32 R5, R178, R5, RZ ;  /* 0x00000005b2057227 */ /* 0x000fc800078e00ff */
[----:B---3--:R-:W-:-:S04]  /*1390*/  IMAD.HI.U32 R18, R13, R6, RZ ;  /* 0x000000060d127227 */ /* 0x008fc800078e00ff */
[C---:B------:R-:W-:Y:S01]  /*13a0*/  IMAD.HI.U32 R20, R11.reuse, R6, RZ ;  /* 0x000000060b147227 */ /* 0x040fe200078e00ff */
[-C--:B------:R-:W-:Y:S02]  /*13b0*/  @P2 SHF.R.U32.HI R13, RZ, R7.reuse, R18 ;  /* 0x00000007ff0d2219 */ /* 0x080fe40000011612 */
[-C--:B-1----:R-:W-:Y:S02]  /*13c0*/  @P1 SHF.R.U32.HI R16, RZ, R12.reuse, R15 ;  /* 0x0000000cff101219 */ /* 0x082fe4000001160f */
[----:B------:R-:W-:Y:S02]  /*13d0*/  SHF.R.U32.HI R5, RZ, R12, R5 ;  /* 0x0000000cff057219 */ /* 0x000fe40000011605 */
[----:B------:R-:W-:Y:S02]  /*13e0*/  SHF.R.U32.HI R20, RZ, R7, R20 ;  /* 0x00000007ff147219 */ /* 0x000fe40000011614 */
[----:B------:R-:W-:Y:S01]  /*13f0*/  SEL R5, R178, R5, !P1 ;  /* 0x00000005b2057207 */ /* 0x000fe20004800000 */
[----:B--2---:R-:W-:Y:S01]  /*1400*/  IMAD.HI.U32 R18, R16, R2, RZ ;  /* 0x0000000210127227 */ /* 0x004fe200078e00ff */
[----:B------:R-:W-:-:S02]  /*1410*/  SEL R177, R11, R20, !P2 ;  /* 0x000000140bb17207 */ /* 0x000fc40005000000 */
[----:B------:R-:W-:Y:S01]  /*1420*/  IADD3 R7, PT, PT, -R5, RZ, RZ ;  /* 0x000000ff05077210 */ /* 0x000fe20007ffe1ff */
[----:B------:R-:W-:Y:S01]  /*1430*/  IMAD.HI.U32 R6, R13, R2, RZ ;  /* 0x000000020d067227 */ /* 0x000fe200078e00ff */
[----:B------:R-:W-:-:S03]  /*1440*/  @P0 SHF.R.U32.HI R16, RZ, R3, R18 ;  /* 0x00000003ff100219 */ /* 0x000fc60000011612 */
[----:B------:R-:W-:Y:S01]  /*1450*/  IMAD R7, R4, R7, R178 ;  /* 0x0000000704077224 */ /* 0x000fe200078e02b2 */
[----:B------:R-:W-:Y:S01]  /*1460*/  @P0 SHF.R.U32.HI R13, RZ, R3, R6 ;  /* 0x00000003ff0d0219 */ /* 0x000fe20000011606 */
[----:B------:R-:W-:-:S04]  /*1470*/  IMAD R16, R16, R9, RZ ;  /* 0x0000000910107224 */ /* 0x000fc800078e02ff */
[----:B------:R-:W-:Y:S01]  /*1480*/  IMAD R6, R13, R9, RZ ;  /* 0x000000090d067224 */ /* 0x000fe200078e02ff */
[----:B------:R-:W-:-:S04]  /*1490*/  ISETP.GE.AND P1, PT, R5, R16, PT ;  /* 0x000000100500720c */ /* 0x000fc80003f26270 */
[----:B------:R-:W-:Y:S01]  /*14a0*/  ISETP.GE.OR P1, PT, R177, R6, P1 ;  /* 0x00000006b100720c */ /* 0x000fe20000f26670 */
[----:B------:R-:W-:-:S05]  /*14b0*/  IMAD.HI.U32 R6, R5, R2, RZ ;  /* 0x0000000205067227 */ /* 0x000fca00078e00ff */
[----:B------:R-:W-:-:S04]  /*14c0*/  SHF.R.U32.HI R6, RZ, R3, R6 ;  /* 0x00000003ff067219 */ /* 0x000fc80000011606 */
[----:B------:R-:W-:-:S03]  /*14d0*/  SEL R6, R5, R6, !P0 ;  /* 0x0000000605067207 */ /* 0x000fc60004000000 */
[----:B------:R-:W-:Y:S01]  /*14e0*/  @!P1 IMAD.HI.U32 R12, R177, R2, RZ ;  /* 0x00000002b10c9227 */ /* 0x000fe200078e00ff */
[----:B------:R-:W-:-:S04]  /*14f0*/  IADD3 R2, PT, PT, -R6, RZ, RZ ;  /* 0x000000ff06027210 */ /* 0x000fc80007ffe1ff */
[----:B------:R-:W-:Y:S01]  /*1500*/  @!P1 SHF.R.U32.HI R12, RZ, R3, R12 ;  /* 0x00000003ff0c9219 */ /* 0x000fe2000001160c */
[----:B------:R-:W-:-:S03]  /*1510*/  IMAD R2, R9, R2, R5 ;  /* 0x0000000209027224 */ /* 0x000fc600078e0205 */
[----:B------:R-:W-:-:S05]  /*1520*/  @!P1 SEL R3, R177, R12, !P0 ;  /* 0x0000000cb1039207 */ /* 0x000fca0004000000 */
[--C-:B------:R-:W-:Y:S02]  /*1530*/  @!P1 IMAD.IADD R6, R6, 0x1, -R3.reuse ;  /* 0x0000000106069824 */ /* 0x100fe400078e0a03 */
[----:B------:R-:W-:Y:S01]  /*1540*/  @!P1 IMAD R3, R2, R13, R3 ;  /* 0x0000000d02039224 */ /* 0x000fe200078e0203 */
[----:B------:R-:W-:Y:S01]  /*1550*/  IADD3 R2, PT, PT, -R177, RZ, RZ ;  /* 0x000000ffb1027210 */ /* 0x000fe20007ffe1ff */
[----:B------:R-:W-:Y:S02]  /*1560*/  @!P1 IMAD R5, R6, R9, R177 ;  /* 0x0000000906059224 */ /* 0x000fe400078e02b1 */
[----:B------:R-:W-:Y:S02]  /*1570*/  @!P1 IMAD.MOV.U32 R177, RZ, RZ, R3 ;  /* 0x000000ffffb19224 */ /* 0x000fe400078e0003 */
[----:B------:R-:W-:Y:S02]  /*1580*/  IMAD R2, R14, R2, R11 ;  /* 0x000000020e027224 */ /* 0x000fe400078e020b */
[----:B------:R-:W-:-:S02]  /*1590*/  IMAD R178, R5, R4, R7 ;  /* 0x0000000405b27224 */ /* 0x000fc400078e0207 */
[----:B------:R-:W-:Y:S02]  /*15a0*/  IMAD R177, R177, R14, R2 ;  /* 0x0000000eb1b17224 */ /* 0x000fe400078e0202 */
.L_x_19:
[----:B------:R-:W-:Y:S05]  /*15b0*/  BRA.U UP3, `(.L_x_20) ;  /* 0x0000000103407547 */ /* 0x000fea000b800000 */
[----:B------:R-:W1:Y:S08]  /*15c0*/  LDC.64 R4, c[0x0][0xb10] ;  /* 0x0002c400ff047b82 */ /* 0x000e700000000a00 */
[----:B------:R-:W2:Y:S08]  /*15d0*/  LDC.64 R2, c[0x0][0xb18] ;  /* 0x0002c600ff027b82 */ /* 0x000eb00000000a00 */
[----:B------:R-:W3:Y:S08]  /*15e0*/  LDC R6, c[0x0][0xb20] ;  /* 0x0002c800ff067b82 */ /* 0x000ef00000000800 */
[----:B------:R-:W4:Y:S01]  /*15f0*/  LDC R12, c[0x0][0xb0c] ;  /* 0x0002c300ff0c7b82 */ /* 0x000f220000000800 */
[----:B-1----:R-:W-:-:S05]  /*1600*/  IMAD.HI.U32 R4, R177, R4, RZ ;  /* 0x00000004b1047227 */ /* 0x002fca00078e00ff */
[----:B------:R-:W-:Y:S01]  /*1610*/  SHF.R.U32.HI R4, RZ, R5, R4 ;  /* 0x00000005ff047219 */ /* 0x000fe20000011604 */
[----:B--2---:R-:W-:Y:S01]  /*1620*/  IMAD.HI.U32 R3, R178, R3, RZ ;  /* 0x00000003b2037227 */ /* 0x004fe200078e00ff */
[----:B------:R-:W-:-:S04]  /*1630*/  ISETP.NE.AND P0, PT, R2, 0x1, PT ;  /* 0x000000010200780c */ /* 0x000fc80003f05270 */
[----:B---3--:R-:W-:-:S04]  /*1640*/  SHF.R.U32.HI R3, RZ, R6, R3 ;  /* 0x00000006ff037219 */ /* 0x008fc80000011603 */
[----:B------:R-:W-:Y:S02]  /*1650*/  SEL R3, R178, R3, !P0 ;  /* 0x00000003b2037207 */ /* 0x000fe40004000000 */
[----:B----4-:R-:W-:-:S04]  /*1660*/  ISETP.NE.AND P1, PT, R12, 0x1, PT ;  /* 0x000000010c00780c */ /* 0x010fc80003f25270 */
[----:B------:R-:W-:-:S05]  /*1670*/  SEL R6, R177, R4, !P1 ;  /* 0x00000004b1067207 */ /* 0x000fca0004800000 */
[----:B------:R-:W-:Y:S02]  /*1680*/  IMAD.IADD R4, R3, 0x1, -R6 ;  /* 0x0000000103047824 */ /* 0x000fe400078e0a06 */
[----:B------:R-:W-:Y:S02]  /*1690*/  IMAD.IADD R3, R6, 0x1, -R3 ;  /* 0x0000000106037824 */ /* 0x000fe400078e0a03 */
[----:B------:R-:W-:Y:S02]  /*16a0*/  IMAD R177, R4, R12, R177 ;  /* 0x0000000c04b17224 */ /* 0x000fe400078e02b1 */
[----:B------:R-:W-:Y:S02]  /*16b0*/  IMAD R178, R3, R2, R178 ;  /* 0x0000000203b27224 */ /* 0x000fe400078e02b2 */
.L_x_20:
[----:B------:R-:W-:Y:S05]  /*16c0*/  BRA.U !UP1, `(.L_x_21) ;  /* 0x00000001090c7547 */ /* 0x000fea000b800000 */
[----:B------:R-:W-:Y:S01]  /*16d0*/  UCGABAR_WAIT ;  /* 0x0000000000007dc7 */ /* 0x000fe20008000000 */
[----:B------:R-:W-:Y:S01]  /*16e0*/  CCTL.IVALL ;  /* 0x00000000ff00798f */ /* 0x000fe20002000000 */
[----:B------:R-:W-:Y:S05]  /*16f0*/  BRA `(.L_x_22) ;  /* 0x0000000000047947 */ /* 0x000fea0003800000 */
.L_x_21:
[----:B------:R-:W-:Y:S06]  /*1700*/  BAR.SYNC.DEFER_BLOCKING 0x0 ;  /* 0x0000000000007b1d */ /* 0x000fec0000010000 */
.L_x_22:
[----:B------:R-:W-:Y:S05]  /*1710*/  BRA.U UP2, `(.L_x_23) ;  /* 0x0000001902f07547 */ /* 0x000fea000b800000 */
[----:B------:R-:W1:Y:S01]  /*1720*/  LDCU UR15, c[0x0][0x38c] ;  /* 0x00007180ff0f77ac */ /* 0x000e620008000800 */
[----:B------:R-:W2:Y:S01]  /*1730*/  LDC R9, c[0x0][0x370] ;  /* 0x0000dc00ff097b82 */ /* 0x000ea20000000800 */
[C---:B------:R-:W-:Y:S02]  /*1740*/  IMAD.SHL.U32 R17, R11.reuse, 0x20, RZ ;  /* 0x000000200b117824 */ /* 0x040fe400078e00ff */
[----:B------:R-:W-:Y:S01]  /*1750*/  HFMA2 R15, -RZ, RZ, 0, 5.9604644775390625e-08 ;  /* 0x00000001ff0f7431 */ /* 0x000fe200000001ff */
[----:B------:R-:W-:Y:S01]  /*1760*/  UISETP.NE.AND UP1, UPT, UR10, URZ, UPT ;  /* 0x000000ff0a00728c */ /* 0x000fe2000bf25270 */
[----:B------:R-:W-:Y:S01]  /*1770*/  ISETP.NE.AND P4, PT, R10, RZ, P5 ;  /* 0x000000ff0a00720c */ /* 0x000fe20002f85270 */
[----:B------:R-:W-:Y:S01]  /*1780*/  IMAD.SHL.U32 R16, R11, 0x80, RZ ;  /* 0x000000800b107824 */ /* 0x000fe200078e00ff */
[----:B------:R-:W-:Y:S01]  /*1790*/  CS2R R12, SRZ ;  /* 0x00000000000c7805 */ /* 0x000fe2000001ff00 */
[----:B------:R-:W-:Y:S01]  /*17a0*/  IMAD.MOV.U32 R14, RZ, RZ, RZ ;  /* 0x000000ffff0e7224 */ /* 0x000fe200078e00ff */
[----:B------:R-:W3:Y:S01]  /*17b0*/  LDC R0, c[0x0][0x374] ;  /* 0x0000dd00ff007b82 */ /* 0x000ee20000000800 */
[----:B------:R-:W-:Y:S01]  /*17c0*/  MOV R10, 0x1 ;  /* 0x00000001000a7802 */ /* 0x000fe20000000f00 */
[----:B------:R-:W4:Y:S01]  /*17d0*/  LDCU.64 UR24, c[0x0][0x348] ;  /* 0x00006900ff1877ac */ /* 0x000f220008000a00 */
[----:B------:R-:W-:Y:S01]  /*17e0*/  LOP3.LUT R17, R17, 0x20, RZ, 0xc0, !PT ;  /* 0x0000002011117812 */ /* 0x000fe200078ec0ff */
[----:B------:R-:W-:Y:S01]  /*17f0*/  USEL UR7, UR7, 0x2, UP1 ;  /* 0x0000000207077887 */ /* 0x000fe20008800000 */
[----:B------:R-:W-:Y:S01]  /*1800*/  UMOV UR13, URZ ;  /* 0x000000ff000d7c82 */ /* 0x000fe20008000000 */
[----:B-1----:R-:W-:-:S04]  /*1810*/  UIADD3 UR4, UPT, UPT, UR15, 0x3f, URZ ;  /* 0x0000003f0f047890 */ /* 0x002fc8000fffe0ff */
[----:B------:R-:W-:-:S04]  /*1820*/  USHF.R.S32.HI UR22, URZ, 0x1f, UR4 ;  /* 0x0000001fff167899 */ /* 0x000fc80008011404 */
[----:B------:R-:W-:Y:S02]  /*1830*/  ULEA.HI UR22, UR22, UR4, URZ, 0x6 ;  /* 0x0000000416167291 */ /* 0x000fe4000f8f30ff */
[----:B------:R-:W-:Y:S02]  /*1840*/  UIADD3 UR4, UPT, UPT, UR15, -0x1, URZ ;  /* 0xffffffff0f047890 */ /* 0x000fe4000fffe0ff */
[----:B------:R-:W-:Y:S02]  /*1850*/  USHF.R.S32.HI UR22, URZ, 0x6, UR22 ;  /* 0x00000006ff167899 */ /* 0x000fe40008011416 */
[----:B------:R-:W-:Y:S02]  /*1860*/  UISETP.GE.U32.AND UP2, UPT, UR4, -0x7f, UPT ;  /* 0xffffff810400788c */ /* 0x000fe4000bf46070 */
[----:B------:R-:W-:Y:S02]  /*1870*/  UISETP.LT.U32.AND UP0, UPT, UR22, 0x14, UPT ;  /* 0x000000141600788c */ /* 0x000fe4000bf01070 */
[----:B------:R-:W-:-:S02]  /*1880*/  UIADD3 UR15, UPT, UPT, UR15, 0x7e, URZ ;  /* 0x0000007e0f0f7890 */ /* 0x000fc4000fffe0ff */
[----:B------:R-:W-:-:S04]  /*1890*/  USEL UR21, UR22, 0x14, UP0 ;  /* 0x0000001416157887 */ /* 0x000fc80008000000 */
[----:B------:R-:W-:Y:S02]  /*18a0*/  UIADD3 UR6, UPT, UPT, UR21, -0x1, URZ ;  /* 0xffffffff15067890 */ /* 0x000fe4000fffe0ff */
[----:B------:R-:W-:Y:S02]  /*18b0*/  @UP2 UIADD3 UR6, UPT, UPT, UR21, URZ, URZ ;  /* 0x000000ff15062290 */ /* 0x000fe4000fffe0ff */
[----:B------:R-:W-:Y:S02]  /*18c0*/  UIADD3 UR14, UPT, UPT, UR22, -UR21, URZ ;  /* 0x80000015160e7290 */ /* 0x000fe4000fffe0ff */
[----:B------:R-:W-:Y:S02]  /*18d0*/  UIADD3 UR5, UPT, UPT, UR6, 0x1, URZ ;  /* 0x0000000106057890 */ /* 0x000fe4000fffe0ff */
[----:B--2-4-:R-:W-:-:S12]  /*18e0*/  UIADD3 UR6, UPT, UPT, -UR6, URZ, URZ ;  /* 0x000000ff06067290 */ /* 0x014fd8000fffe1ff */
.L_x_43:
[----:B------:R-:W-:Y:S01]  /*18f0*/  UISETP.NE.AND UP0, UPT, UR37, URZ, UPT ;  /* 0x000000ff2500728c */ /* 0x000fe2000bf05270 */
[----:B------:R-:W1:Y:S08]  /*1900*/  S2UR UR37, SR_CgaCtaId ;  /* 0x00000000002579c3 */ /* 0x000e700000008800 */
[----:B------:R-:W-:Y:S05]  /*1910*/  BRA.U UP0, `(.L_x_24) ;  /* 0x0000000100347547 */ /* 0x000fea000b800000 */
[----:B------:R-:W2:Y:S01]  /*1920*/  S2R R2, SR_CgaCtaId ;  /* 0x0000000000027919 */ /* 0x000ea20000008800 */
[----:B------:R-:W-:-:S04]  /*1930*/  MOV R3, 0x400 ;  /* 0x0000040000037802 */ /* 0x000fc80000000f00 */
[----:B--2---:R-:W-:Y:S02]  /*1940*/  LEA R3, R2, R3, 0x18 ;  /* 0x0000000302037211 */ /* 0x004fe400078ec0ff */
[----:B------:R-:W-:-:S03]  /*1950*/  SHF.L.U32 R2, R10, 0x1f, RZ ;  /* 0x0000001f0a027819 */ /* 0x000fc600000006ff */
[----:B------:R-:W-:-:S04]  /*1960*/  IMAD R3, R12, 0x8, R3 ;  /* 0x000000080c037824 */ /* 0x000fc800078e0203 */
[----:B------:R-:W2:Y:S02]  /*1970*/  SYNCS.PHASECHK.TRANS64.TRYWAIT P0, [R3+URZ+0x1d0], R2 ;  /* 0x0001d002030075a7 */ /* 0x000ea400080011ff */
[----:B--2---:R-:W-:Y:S05]  /*1980*/  @!P0 BRA `(.L_x_25) ;  /* 0x000000c000ac8947 */ /* 0x004fea0003800000 */
.L_x_323:
[----:B------:R-:W-:Y:S01]  /*1990*/  VIADD R12, R12, 0x1 ;  /* 0x000000010c0c7836 */ /* 0x000fe20000000000 */
[----:B------:R2:W-:Y:S04]  /*19a0*/  SYNCS.ARRIVE.TRANS64.A1T0 RZ, [R3+URZ+0x1c0], RZ ;  /* 0x0001c0ff03ff79a7 */ /* 0x0005e800081000ff */
[----:B------:R-:W-:-:S04]  /*19b0*/  ISETP.NE.AND P0, PT, R12, 0x2, PT ;  /* 0x000000020c00780c */ /* 0x000fc80003f05270 */
[----:B------:R-:W-:Y:S02]  /*19c0*/  SEL R12, R12, RZ, P0 ;  /* 0x000000ff0c0c7207 */ /* 0x000fe40000000000 */
[----:B--2---:R-:W-:-:S04]  /*19d0*/  SEL R3, RZ, 0x1, P0 ;  /* 0x00000001ff037807 */ /* 0x004fc80000000000 */
[----:B------:R-:W-:-:S07]  /*19e0*/  LOP3.LUT R10, R10, R3, RZ, 0x3c, !PT ;  /* 0x000000030a0a7212 */ /* 0x000fce00078e3cff */
.L_x_24:
[----:B------:R-:W-:Y:S01]  /*19f0*/  UMOV UR4, 0x400 ;  /* 0x0000040000047882 */ /* 0x000fe20000000000 */
[----:B------:R-:W-:Y:S01]  /*1a00*/  LEA.HI R3, R177, R177, RZ, 0x1 ;  /* 0x000000b1b1037211 */ /* 0x000fe200078f08ff */
[----:B-1----:R-:W-:Y:S01]  /*1a10*/  ULEA UR4, UR37, UR4, 0x18 ;  /* 0x0000000425047291 */ /* 0x002fe2000f8ec0ff */
[----:B------:R-:W-:Y:S01]  /*1a20*/  SHF.L.U32 R2, R15, 0x1f, RZ ;  /* 0x0000001f0f027819 */ /* 0x000fe200000006ff */
[----:B------:R-:W-:Y:S01]  /*1a30*/  UISETP.GE.U32.AND UP0, UPT, UR15, 0x7f, UPT ;  /* 0x0000007f0f00788c */ /* 0x000fe2000bf06070 */
[----:B------:R-:W-:Y:S01]  /*1a40*/  R2UR UR35, R16 ;  /* 0x00000000102372ca */ /* 0x000fe200000e0000 */
[----:B------:R-:W-:Y:S01]  /*1a50*/  ULEA UR8, UR13, UR4, 0x3 ;  /* 0x000000040d087291 */ /* 0x000fe2000f8e18ff */
[----:B------:R-:W-:Y:S01]  /*1a60*/  IMAD.SHL.U32 R3, R3, 0x80, RZ ;  /* 0x0000008003037824 */ /* 0x000fe200078e00ff */
[----:B------:R-:W-:Y:S01]  /*1a70*/  R2UR UR11, R17 ;  /* 0x00000000110b72ca */ /* 0x000fe200000e0000 */
[----:B------:R-:W-:-:S03]  /*1a80*/  UMOV UR23, URZ ;  /* 0x000000ff00177c82 */ /* 0x000fc60008000000 */
[----:B------:R-:W-:-:S03]  /*1a90*/  LOP3.LUT R3, R3, 0xffffff00, RZ, 0xc0, !PT ;  /* 0xffffff0003037812 */ /* 0x000fc600078ec0ff */
[----:B------:R1:W2:Y:S01]  /*1aa0*/  SYNCS.PHASECHK.TRANS64.TRYWAIT P0, [UR8+0xa0], R2 ;  /* 0x0000a002ff0075a7 */ /* 0x0002a20008001108 */
[----:B------:R-:W-:Y:S02]  /*1ab0*/  R2UR UR9, R3 ;  /* 0x00000000030972ca */ /* 0x000fe400000e0000 */
[----:B------:R-:W-:-:S11]  /*1ac0*/  R2UR UR8, R178 ;  /* 0x00000000b20872ca */ /* 0x000fd600000e0000 */
[----:B------:R-:W-:Y:S02]  /*1ad0*/  ULOP3.LUT UR35, UR9, 0x80, UR35, 0xf8, !UPT ;  /* 0x0000008009237892 */ /* 0x000fe4000f8ef823 */
[----:B------:R-:W-:Y:S01]  /*1ae0*/  ULEA UR11, UR8, UR11, 0x6 ;  /* 0x0000000b080b7291 */ /* 0x000fe2000f8e30ff */
[----:B------:R-:W-:Y:S11]  /*1af0*/  BRA.U !UP0, `(.L_x_26) ;  /* 0x0000000108c07547 */ /* 0x000ff6000b800000 */
[----:B------:R-:W-:Y:S01]  /*1b00*/  UMOV UR16, UR6 ;  /* 0x0000000600107c82 */ /* 0x000fe20008000000 */
[----:B------:R-:W-:Y:S01]  /*1b10*/  UMOV UR17, UR13 ;  /* 0x0000000d00117c82 */ /* 0x000fe20008000000 */
[----:B------:R-:W-:-:S05]  /*1b20*/  UMOV UR34, URZ ;  /* 0x000000ff00227c82 */ /* 0x000fca0008000000 */
.L_x_32:
[----:B------:R-:W-:Y:S01]  /*1b30*/  ULEA UR33, UR17, UR4, 0x3 ;  /* 0x0000000411217291 */ /* 0x000fe2000f8e18ff */
[----:B------:R-:W-:Y:S01]  /*1b40*/  @P5 MOV R3, 0x5000 ;  /* 0x0000500000035802 */ /* 0x000fe20000000f00 */
[----:B-12-4-:R-:W-:Y:S10]  /*1b50*/  @P0 BRA `(.L_x_27) ;  /* 0x00000000000c0947 */ /* 0x016ff40003800000 */
[----:B------:R-:W-:-:S04]  /*1b60*/  SHF.L.U32 R5, R15, 0x1f, RZ ;  /* 0x0000001f0f057819 */ /* 0x000fc800000006ff */
[----:B------:R-:W2:Y:S02]  /*1b70*/  SYNCS.PHASECHK.TRANS64.TRYWAIT P0, [UR33+0xa0], R5 ;  /* 0x0000a005ff0075a7 */ /* 0x000ea40008001121 */
[----:B--2---:R-:W-:Y:S05]  /*1b80*/  @!P0 BRA `(.L_x_28) ;  /* 0x000000c000408947 */ /* 0x004fea0003800000 */
.L_x_27:
[----:B------:R2:W-:Y:S01]  /*1b90*/  @P5 SYNCS.ARRIVE.TRANS64 RZ, [UR33], R3 ;  /* 0x00000003ffff59a7 */ /* 0x0005e20008000021 */
[----:B------:R-:W-:Y:S02]  /*1ba0*/  ULOP3.LUT UR8, UR7, 0x2, URZ, 0xfc, !UPT ;  /* 0x0000000207087892 */ /* 0x000fe4000f8efcff */
[----:B------:R-:W-:Y:S02]  /*1bb0*/  UIADD3 UR16, UPT, UPT, UR16, 0x1, URZ ;  /* 0x0000000110107890 */ /* 0x000fe4000fffe0ff */
[----:B------:R-:W-:Y:S02]  /*1bc0*/  UISETP.NE.AND UP0, UPT, UR8, 0x2, UPT ;  /* 0x000000020800788c */ /* 0x000fe4000bf05270 */
[----:B------:R-:W-:-:S07]  /*1bd0*/  UISETP.NE.AND UP2, UPT, UR16, 0x1, UPT ;  /* 0x000000011000788c */ /* 0x000fce000bf45270 */
[----:B------:R-:W-:Y:S05]  /*1be0*/  BRA.U UP0, `(.L_x_29) ;  /* 0x0000000100047547 */ /* 0x000fea000b800000 */
[----:B------:R-:W-:Y:S05]  /*1bf0*/  BPT.TRAP 0x1 ;  /* 0x000000040000795c */ /* 0x000fea0000300000 */
.L_x_29:
[----:B------:R-:W-:Y:S04]  /*1c00*/  BSSY.RECONVERGENT B0, `(.L_x_30) ;  /* 0x0000003000007945 */ /* 0x000fe80003800200 */
[----:B------:R-:W-:Y:S05]  /*1c10*/  @!P4 BRA `(.L_x_31) ;  /* 0x000000000004c947 */ /* 0x000fea0003800000 */
[----:B------:R-:W-:Y:S05]  /*1c20*/  BPT.TRAP 0x1 ;  /* 0x000000040000795c */ /* 0x000fea0000300000 */
.L_x_31:
[----:B------:R-:W-:Y:S05]  /*1c30*/  BSYNC.RECONVERGENT B0 ;  /* 0x0000000000007941 */ /* 0x000fea0003800200 */
.L_x_30:
[----:B------:R-:W-:Y:S02]  /*1c40*/  UIADD3 UR13, UPT, UPT, UR17, 0x1, URZ ;  /* 0x00000001110d7890 */ /* 0x000fe4000fffe0ff */
[----:B------:R-:W-:Y:S02]  /*1c50*/  ULEA UR32, UR17, UR4, 0xd ;  /* 0x0000000411207291 */ /* 0x000fe4000f8e68ff */
[----:B------:R-:W-:Y:S02]  /*1c60*/  UISETP.NE.AND UP0, UPT, UR13, 0x14, UPT ;  /* 0x000000140d00788c */ /* 0x000fe4000bf05270 */
[----:B------:R-:W-:Y:S02]  /*1c70*/  UIADD3 UR28, UP1, UPT, UR24, 0x80, URZ ;  /* 0x00000080181c7890 */ /* 0x000fe4000ff3e0ff */
[----:B------:R-:W-:Y:S02]  /*1c80*/  USEL UR9, URZ, 0x1, UP0 ;  /* 0x00000001ff097887 */ /* 0x000fe40008000000 */
[----:B------:R-:W-:-:S02]  /*1c90*/  USEL UR13, UR13, URZ, UP0 ;  /* 0x000000ff0d0d7287 */ /* 0x000fc40008000000 */
[----:B------:R-:W-:Y:S02]  /*1ca0*/  UIADD3 UR26, UP0, UPT, UR24, 0x180, URZ ;  /* 0x00000180181a7890 */ /* 0x000fe4000ff1e0ff */
[----:B------:R-:W-:Y:S01]  /*1cb0*/  ULEA UR8, UR13, UR4, 0x3 ;  /* 0x000000040d087291 */ /* 0x000fe2000f8e18ff */
[----:B------:R-:W-:Y:S01]  /*1cc0*/  LOP3.LUT R15, R15, UR9, RZ, 0x3c, !PT ;  /* 0x000000090f0f7c12 */ /* 0x000fe2000f8e3cff */
[----:B------:R-:W-:Y:S02]  /*1cd0*/  ULOP3.LUT UR33, UR33, 0xfefffff8, URZ, 0xc0, !UPT ;  /* 0xfefffff821217892 */ /* 0x000fe4000f8ec0ff */
[----:B------:R-:W-:Y:S01]  /*1ce0*/  UIADD3.X UR29, UPT, UPT, URZ, UR25, URZ, UP1, !UPT ;  /* 0x00000019ff1d7290 */ /* 0x000fe20008ffe4ff */
[----:B-1----:R-:W-:Y:S01]  /*1cf0*/  SHF.L.U32 R2, R15, 0x1f, RZ ;  /* 0x0000001f0f027819 */ /* 0x002fe200000006ff */
[----:B------:R-:W-:Y:S02]  /*1d00*/  UIADD3 UR32, UPT, UPT, UR32, 0x4600, URZ ;  /* 0x0000460020207890 */ /* 0x000fe4000fffe0ff */
[----:B------:R-:W-:Y:S01]  /*1d10*/  UIADD3.X UR27, UPT, UPT, URZ, UR25, URZ, UP0, !UPT ;  /* 0x00000019ff1b7290 */ /* 0x000fe200087fe4ff */
[----:B------:R4:W1:Y:S01]  /*1d20*/  SYNCS.PHASECHK.TRANS64.TRYWAIT P0, [UR8+0xa0], R2 ;  /* 0x0000a002ff0075a7 */ /* 0x0008620008001108 */
[----:B------:R-:W-:Y:S01]  /*1d30*/  ULEA UR8, UR17, UR4, 0xb ;  /* 0x0000000411087291 */ /* 0x000fe2000f8e58ff */
[----:B------:R-:W-:Y:S01]  /*1d40*/  UMOV UR18, 0x0 ;  /* 0x0000000000127882 */ /* 0x000fe20000000000 */
[----:B------:R-:W-:-:S02]  /*1d50*/  UMOV UR19, 0x10000000 ;  /* 0x1000000000137882 */ /* 0x000fc40000000000 */
[----:B------:R-:W-:Y:S01]  /*1d60*/  UIADD3 UR8, UPT, UPT, UR8, 0x2c600, URZ ;  /* 0x0002c60008087890 */ /* 0x000fe2000fffe0ff */
[----:B------:R2:W-:Y:S01]  /*1d70*/  UTMALDG.3D.2CTA [UR32], [UR28], desc[UR18] ;  /* 0x000012201c0075b4 */ /* 0x0005e20008211000 */
[----:B------:R-:W-:Y:S01]  /*1d80*/  UMOV UR10, UR34 ;  /* 0x00000022000a7c82 */ /* 0x000fe20008000000 */
[----:B------:R-:W-:Y:S01]  /*1d90*/  UMOV UR12, UR36 ;  /* 0x00000024000c7c82 */ /* 0x000fe20008000000 */
[----:B------:R-:W-:Y:S01]  /*1da0*/  UMOV UR9, UR33 ;  /* 0x0000002100097c82 */ /* 0x000fe20008000000 */
[----:B------:R-:W-:Y:S01]  /*1db0*/  UMOV UR23, UR5 ;  /* 0x0000000500177c82 */ /* 0x000fe20008000000 */
[----:B------:R-:W-:-:S03]  /*1dc0*/  UMOV UR17, UR13 ;  /* 0x0000000d00117c82 */ /* 0x000fc60008000000 */
[----:B------:R4:W-:Y:S01]  /*1dd0*/  UTMALDG.3D.2CTA [UR8], [UR26], desc[UR18] ;  /* 0x000012081a0075b4 */ /* 0x0009e20008211000 */
[----:B--2---:R-:W-:Y:S01]  /*1de0*/  UIADD3 UR34, UPT, UPT, UR34, 0x40, URZ ;  /* 0x0000004022227890 */ /* 0x004fe2000fffe0ff */
[----:B------:R-:W-:Y:S11]  /*1df0*/  BRA.U UP2, `(.L_x_32) ;  /* 0xfffffffd024c7547 */ /* 0x000ff6000b83ffff */
.L_x_26:
[----:B-12---:R-:W-:Y:S01]  /*1e00*/  PLOP3.LUT P0, PT, PT, PT, UP5, 0x80, 0x8 ;  /* 0x000000000008781c */ /* 0x006fe20003f0f058 */
[----:B----4-:R-:W-:Y:S01]  /*1e10*/  ULEA UR8, UR13, UR4, 0x3 ;  /* 0x000000040d087291 */ /* 0x010fe2000f8e18ff */
[----:B------:R-:W-:Y:S01]  /*1e20*/  SHF.L.U32 R2, R15, 0x1f, RZ ;  /* 0x0000001f0f027819 */ /* 0x000fe200000006ff */
[----:B------:R-:W-:-:S10]  /*1e30*/  UISETP.GT.AND UP0, UPT, UR22, UR21, UPT ;  /* 0x000000151600728c */ /* 0x000fd4000bf04270 */
[----:B------:R-:W-:Y:S01]  /*1e40*/  @!P0 SYNCS.ARRIVE.TRANS64.A1T0 RZ, [UR4+0x158], RZ ;  /* 0x000158ffffff89a7 */ /* 0x000fe20008100004 */
[----:B------:R1:W2:Y:S01]  /*1e50*/  SYNCS.PHASECHK.TRANS64.TRYWAIT P0, [UR8+0xa0], R2 ;  /* 0x0000a002ff0075a7 */ /* 0x0002a20008001108 */
[----:B------:R-:W-:Y:S05]  /*1e60*/  BRA.U !UP0, `(.L_x_33) ;  /* 0x0000000108c07547 */ /* 0x000fea000b800000 */
[----:B------:R-:W-:Y:S01]  /*1e70*/  UIADD3 UR26, UPT, UPT, UR14, UR23, URZ ;  /* 0x000000170e1a7290 */ /* 0x000fe2000fffe0ff */
[----:B------:R-:W-:-:S11]  /*1e80*/  UMOV UR27, UR13 ;  /* 0x0000000d001b7c82 */ /* 0x000fd60008000000 */
.L_x_39:
[----:B------:R-:W-:Y:S01]  /*1e90*/  ULEA UR17, UR27, UR4, 0x3 ;  /* 0x000000041b117291 */ /* 0x000fe2000f8e18ff */
[----:B--2---:R-:W-:Y:S01]  /*1ea0*/  @P5 MOV R3, 0x5000 ;  /* 0x0000500000035802 */ /* 0x004fe20000000f00 */
[----:B-12---:R-:W-:Y:S10]  /*1eb0*/  @P0 BRA `(.L_x_34) ;  /* 0x00000000000c0947 */ /* 0x006ff40003800000 */
[----:B------:R-:W-:-:S04]  /*1ec0*/  SHF.L.U32 R5, R15, 0x1f, RZ ;  /* 0x0000001f0f057819 */ /* 0x000fc800000006ff */
[----:B------:R-:W2:Y:S02]  /*1ed0*/  SYNCS.PHASECHK.TRANS64.TRYWAIT P0, [UR17+0xa0], R5 ;  /* 0x0000a005ff0075a7 */ /* 0x000ea40008001111 */
[----:B--2---:R-:W-:Y:S05]  /*1ee0*/  @!P0 BRA `(.L_x_35) ;  /* 0x000000bc00808947 */ /* 0x004fea0003800000 */
.L_x_34:
[----:B------:R2:W-:Y:S01]  /*1ef0*/  @P5 SYNCS.ARRIVE.TRANS64 RZ, [UR17], R3 ;  /* 0x00000003ffff59a7 */ /* 0x0005e20008000011 */
[----:B------:R-:W-:-:S04]  /*1f00*/  ULOP3.LUT UR8, UR7, 0x2, URZ, 0xfc, !UPT ;  /* 0x0000000207087892 */ /* 0x000fc8000f8efcff */
[----:B------:R-:W-:-:S09]  /*1f10*/  UISETP.NE.AND UP0, UPT, UR8, 0x2, UPT ;  /* 0x000000020800788c */ /* 0x000fd2000bf05270 */
[----:B------:R-:W-:Y:S05]  /*1f20*/  BRA.U UP0, `(.L_x_36) ;  /* 0x0000000100047547 */ /* 0x000fea000b800000 */
[----:B------:R-:W-:Y:S05]  /*1f30*/  BPT.TRAP 0x1 ;  /* 0x000000040000795c */ /* 0x000fea0000300000 */
.L_x_36:
[----:B------:R-:W-:Y:S04]  /*1f40*/  BSSY.RECONVERGENT B0, `(.L_x_37) ;  /* 0x0000003000007945 */ /* 0x000fe80003800200 */
[----:B------:R-:W-:Y:S05]  /*1f50*/  @!P4 BRA `(.L_x_38) ;  /* 0x000000000004c947 */ /* 0x000fea0003800000 */
[----:B------:R-:W-:Y:S05]  /*1f60*/  BPT.TRAP 0x1 ;  /* 0x000000040000795c */ /* 0x000fea0000300000 */
.L_x_38:
[----:B------:R-:W-:Y:S05]  /*1f70*/  BSYNC.RECONVERGENT B0 ;  /* 0x0000000000007941 */ /* 0x000fea0003800200 */
.L_x_37:
        /* <DEDUP_REMOVED lines=9> */
[----:B------:R-:W-:Y:S02]  /*2010*/  USHF.L.U32 UR18, UR23, 0x6, URZ ;  /* 0x0000000617127899 */ /* 0x000fe400080006ff */
[----:B------:R-:W-:Y:S01]  /*2020*/  ULOP3.LUT UR17, UR17, 0xfefffff8, URZ, 0xc0, !UPT ;  /* 0xfefffff811117892 */ /* 0x000fe2000f8ec0ff */
[----:B-1----:R-:W-:Y:S01]  /*2030*/  SHF.L.U32 R2, R15, 0x1f, RZ ;  /* 0x0000001f0f027819 */ /* 0x002fe200000006ff */
[----:B------:R-:W-:Y:S02]  /*2040*/  UIADD3 UR16, UPT, UPT, UR16, 0x4600, URZ ;  /* 0x0000460010107890 */ /* 0x000fe4000fffe0ff */
[----:B------:R-:W-:Y:S01]  /*2050*/  UIADD3.X UR33, UPT, UPT, URZ, UR25, URZ, UP1, !UPT ;  /* 0x00000019ff217290 */ /* 0x000fe20008ffe4ff */
[----:B------:R4:W1:Y:S01]  /*2060*/  SYNCS.PHASECHK.TRANS64.TRYWAIT P0, [UR8+0xa0], R2 ;  /* 0x0000a002ff0075a7 */ /* 0x0008620008001108 */
[----:B------:R-:W-:-:S02]  /*2070*/  ULEA UR8, UR27, UR4, 0xb ;  /* 0x000000041b087291 */ /* 0x000fc4000f8e58ff */
[----:B------:R-:W-:Y:S02]  /*2080*/  UIADD3.X UR31, UPT, UPT, URZ, UR25, URZ, UP0, !UPT ;  /* 0x00000019ff1f7290 */ /* 0x000fe400087fe4ff */
[----:B------:R-:W-:Y:S01]  /*2090*/  UIADD3 UR8, UPT, UPT, UR8, 0x2c600, URZ ;  /* 0x0002c60008087890 */ /* 0x000fe2000fffe0ff */
[----:B------:R-:W-:Y:S01]  /*20a0*/  UMOV UR28, 0x0 ;  /* 0x00000000001c7882 */ /* 0x000fe20000000000 */
[----:B------:R-:W-:Y:S01]  /*20b0*/  UMOV UR29, 0x10000000 ;  /* 0x10000000001d7882 */ /* 0x000fe20000000000 */
[----:B------:R-:W-:Y:S01]  /*20c0*/  UMOV UR19, UR35 ;  /* 0x0000002300137c82 */ /* 0x000fe20008000000 */
[----:B------:R-:W-:Y:S01]  /*20d0*/  UMOV UR20, UR36 ;  /* 0x0000002400147c82 */ /* 0x000fe20008000000 */
[----:B------:R-:W-:Y:S01]  /*20e0*/  UMOV UR12, UR36 ;  /* 0x00000024000c7c82 */ /* 0x000fe20008000000 */
[----:B------:R-:W-:Y:S01]  /*20f0*/  UMOV UR9, UR17 ;  /* 0x0000001100097c82 */ /* 0x000fe20008000000 */
[----:B------:R-:W-:Y:S01]  /*2100*/  UMOV UR10, UR18 ;  /* 0x00000012000a7c82 */ /* 0x000fe20008000000 */
[----:B------:R4:W-:Y:S01]  /*2110*/  UTMALDG.3D.2CTA [UR16], [UR32], desc[UR28] ;  /* 0x00001c10200075b4 */ /* 0x0009e20008211000 */
[----:B------:R-:W-:Y:S01]  /*2120*/  UIADD3 UR23, UPT, UPT, UR23, 0x1, URZ ;  /* 0x0000000117177890 */ /* 0x000fe2000fffe0ff */
[----:B------:R-:W-:-:S03]  /*2130*/  UMOV UR27, UR13 ;  /* 0x0000000d001b7c82 */ /* 0x000fc60008000000 */
[----:B------:R-:W-:Y:S01]  /*2140*/  UISETP.NE.AND UP0, UPT, UR23, UR26, UPT ;  /* 0x0000001a1700728c */ /* 0x000fe2000bf05270 */
[----:B------:R4:W-:Y:S08]  /*2150*/  UTMALDG.3D.2CTA [UR8], [UR30], desc[UR28] ;  /* 0x00001c081e0075b4 */ /* 0x0009f00008211000 */
[----:B----4-:R-:W-:Y:S05]  /*2160*/  BRA.U UP0, `(.L_x_39) ;  /* 0xfffffffd00487547 */ /* 0x010fea000b83ffff */
.L_x_33:
[C---:B-1----:R-:W-:Y:S01]  /*2170*/  LEA R2, R14.reuse, UR4, 0x3 ;  /* 0x000000040e027c11 */ /* 0x042fe2000f8e18ff */
[----:B------:R-:W-:Y:S01]  /*2180*/  NOP ;  /* 0x0000000000007918 */ /* 0x000fe20000000000 */
[----:B--2---:R-:W-:Y:S02]  /*2190*/  SHF.L.U32 R3, R13, 0x1f, RZ ;  /* 0x0000001f0d037819 */ /* 0x004fe400000006ff */
[----:B------:R-:W-:Y:S02]  /*21a0*/  LEA R4, R14, UR4, 0x4 ;  /* 0x000000040e047c11 */ /* 0x000fe4000f8e20ff */
[----:B------:R-:W1:Y:S02]  /*21b0*/  SYNCS.PHASECHK.TRANS64.TRYWAIT P0, [R2+URZ+0x160], R3 ;  /* 0x00016003020075a7 */ /* 0x000e6400080011ff */
[----:B-1----:R-:W-:Y:S05]  /*21c0*/  @!P0 BRA `(.L_x_40) ;  /* 0x000000b800e08947 */ /* 0x002fea0003800000 */
.L_x_326:
[----:B------:R-:W2:Y:S01]  /*21d0*/  LDS.128 R4, [R4+0x1f0] ;  /* 0x0001f00004047984 */ /* 0x000ea20000000c00 */
[----:B------:R-:W-:Y:S01]  /*21e0*/  ISETP.GE.AND P0, PT, R72, 0x1, PT ;  /* 0x000000014800780c */ /* 0x000fe20003f06270 */
[----:B-1----:R-:W-:Y:S01]  /*21f0*/  VIADD R2, R2, 0x170 ;  /* 0x0000017002027836 */ /* 0x002fe20000000000 */
[----:B------:R-:W-:Y:S01]  /*2200*/  @!PT LDS RZ, [RZ] ;  /* 0x00000000fffff984 */ /* 0x000fe20000000800 */
[----:B------:R-:W-:Y:S01]  /*2210*/  @!PT LDS RZ, [RZ] ;  /* 0x00000000fffff984 */ /* 0x000fe20000000800 */
[----:B------:R-:W-:Y:S01]  /*2220*/  @!PT LDS RZ, [RZ] ;  /* 0x00000000fffff984 */ /* 0x000fe20000000800 */
[----:B------:R-:W-:Y:S01]  /*2230*/  @!PT LDS RZ, [RZ] ;  /* 0x00000000fffff984 */ /* 0x000fe20000000800 */
[----:B------:R1:W-:Y:S06]  /*2240*/  MEMBAR.ALL.CTA ;  /* 0x0000000000007992 */ /* 0x0003ec0000008000 */
[----:B-1----:R-:W1:Y:S01]  /*2250*/  FENCE.VIEW.ASYNC.S ;  /* 0x00000000000073c6 */ /* 0x002e620000000000 */
[----:B------:R-:W-:-:S04]  /*2260*/  PRMT R2, RZ, 0x654, R2 ;  /* 0x00000654ff027816 */ /* 0x000fc80000000002 */
[----:B-1----:R1:W-:Y:S01]  /*2270*/  SYNCS.ARRIVE.TRANS64.RED.A1T0 RZ, [R2+URZ], RZ ;  /* 0x000000ff02ff79a7 */ /* 0x0023e200081004ff */
[----:B--2---:R-:W-:-:S13]  /*2280*/  LOP3.LUT P2, RZ, R6, 0x1, RZ, 0xc0, !PT ;  /* 0x0000000106ff7812 */ /* 0x004fda000784c0ff */
[----:B------:R-:W-:Y:S01]  /*2290*/  @P2 SHF.R.U32.HI R3, RZ, 0x10, R5 ;  /* 0x00000010ff032819 */ /* 0x000fe20000011605 */
[----:B------:R-:W-:Y:S01]  /*22a0*/  VOTEU.ANY UP0, P2 ;  /* 0x0000000000ff7886 */ /* 0x000fe20001000100 */
[----:B------:R-:W-:Y:S02]  /*22b0*/  @P2 MOV R11, R4 ;  /* 0x00000004000b2202 */ /* 0x000fe40000000f00 */
[----:B------:R-:W-:Y:S02]  /*22c0*/  @P2 R2UR.BROADCAST UR8, R3 ;  /* 0x00000000030822ca */ /* 0x000fe400008e0000 */
[----:B------:R-:W-:-:S11]  /*22d0*/  @P2 LOP3.LUT R8, R5, 0xffff, RZ, 0xc0, !PT ;  /* 0x0000ffff05082812 */ /* 0x000fd600078ec0ff */
[----:B------:R-:W-:Y:S01]  /*22e0*/  @UP0 UMOV UR36, UR8 ;  /* 0x0000000800240c82 */ /* 0x000fe20008000000 */
[----:B-1----:R-:W-:Y:S05]  /*22f0*/  @!P0 BRA `(.L_x_41) ;  /* 0x0000000000b88947 */ /* 0x002fea0003800000 */
[----:B------:R-:W3:Y:S01]  /*2300*/  LDC.64 R4, c[0x0][0xb18] ;  /* 0x0002c600ff047b82 */ /* 0x000ee20000000a00 */
[----:B------:R-:W-:-:S07]  /*2310*/  ISETP.NE.AND P3, PT, R72, 0x1, PT ;  /* 0x000000014800780c */ /* 0x000fce0003f65270 */
[----:B------:R-:W1:Y:S08]  /*2320*/  LDC.64 R6, c[0x0][0xb10] ;  /* 0x0002c400ff067b82 */ /* 0x000e700000000a00 */
[----:B------:R-:W2:Y:S08]  /*2330*/  LDC R18, c[0x0][0xb20] ;  /* 0x0002c800ff127b82 */ /* 0x000eb00000000800 */
[----:B------:R-:W4:Y:S01]  /*2340*/  LDC R20, c[0x0][0xb0c] ;  /* 0x0002c300ff147b82 */ /* 0x000f220000000800 */
[----:B---3--:R-:W-:Y:S01]  /*2350*/  IMAD.HI.U32 R19, R0, R5, RZ ;  /* 0x0000000500137227 */ /* 0x008fe200078e00ff */
[----:B------:R-:W-:-:S03]  /*2360*/  ISETP.NE.AND P0, PT, R4, 0x1, PT ;  /* 0x000000010400780c */ /* 0x000fc60003f05270 */
[----:B------:R-:W-:-:S03]  /*2370*/  IMAD.HI.U32 R5, R8, R5, RZ ;  /* 0x0000000508057227 */ /* 0x000fc600078e00ff */
[----:B------:R-:W3:Y:S01]  /*2380*/  LDC.64 R2, c[0x0][0xb28] ;  /* 0x0002ca00ff027b82 */ /* 0x000ee20000000a00 */
[----:B-1----:R-:W-:-:S04]  /*2390*/  IMAD.HI.U32 R22, R9, R6, RZ ;  /* 0x0000000609167227 */ /* 0x002fc800078e00ff */
[----:B------:R-:W-:Y:S01]  /*23a0*/  IMAD.HI.U32 R24, R11, R6, RZ ;  /* 0x000000060b187227 */ /* 0x000fe200078e00ff */
[----:B------:R-:W-:Y:S02]  /*23b0*/  SHF.R.U32.HI R22, RZ, R7, R22 ;  /* 0x00000007ff167219 */ /* 0x000fe40000011616 */
[-C--:B--2---:R-:W-:Y:S02]  /*23c0*/  SHF.R.U32.HI R19, RZ, R18.reuse, R19 ;  /* 0x00000012ff137219 */ /* 0x084fe40000011613 */
[----:B------:R-:W-:Y:S02]  /*23d0*/  SHF.R.U32.HI R5, RZ, R18, R5 ;  /* 0x00000012ff057219 */ /* 0x000fe40000011605 */
[----:B------:R-:W-:Y:S02]  /*23e0*/  SEL R19, R0, R19, !P0 ;  /* 0x0000001300137207 */ /* 0x000fe40004000000 */
[----:B------:R-:W-:Y:S02]  /*23f0*/  SHF.R.U32.HI R24, RZ, R7, R24 ;  /* 0x00000007ff187219 */ /* 0x000fe40000011618 */
[----:B----4-:R-:W-:-:S02]  /*2400*/  ISETP.NE.AND P1, PT, R20, 0x1, PT ;  /* 0x000000011400780c */ /* 0x010fc40003f25270 */
[----:B------:R-:W-:Y:S02]  /*2410*/  SEL R5, R8, R5, !P0 ;  /* 0x0000000508057207 */ /* 0x000fe40004000000 */
[----:B------:R-:W-:Y:S02]  /*2420*/  SEL R21, R9, R22, !P1 ;  /* 0x0000001609157207 */ /* 0x000fe40004800000 */
[----:B------:R-:W-:Y:S01]  /*2430*/  SEL R7, R11, R24, !P1 ;  /* 0x000000180b077207 */ /* 0x000fe20004800000 */
[----:B---3--:R-:W-:-:S04]  /*2440*/  IMAD.HI.U32 R22, R19, R2, RZ ;  /* 0x0000000213167227 */ /* 0x008fc800078e00ff */
[----:B------:R-:W-:Y:S01]  /*2450*/  IMAD.HI.U32 R6, R21, R2, RZ ;  /* 0x0000000215067227 */ /* 0x000fe200078e00ff */
[----:B------:R-:W-:-:S04]  /*2460*/  @P3 SHF.R.U32.HI R19, RZ, R3, R22 ;  /* 0x00000003ff133219 */ /* 0x000fc80000011616 */
[----:B------:R-:W-:Y:S01]  /*2470*/  @P3 SHF.R.U32.HI R21, RZ, R3, R6 ;  /* 0x00000003ff153219 */ /* 0x000fe20000011606 */
[----:B------:R-:W-:-:S04]  /*2480*/  IMAD R19, R72, R19, RZ ;  /* 0x0000001348137224 */ /* 0x000fc800078e02ff */
[----:B------:R-:W-:Y:S01]  /*2490*/  IMAD R6, R72, R21, RZ ;  /* 0x0000001548067224 */ /* 0x000fe200078e02ff */
[C---:B------:R-:W-:Y:S02]  /*24a0*/  ISETP.GE.AND P0, PT, R5.reuse, R19, PT ;  /* 0x000000130500720c */ /* 0x040fe40003f06270 */
[----:B------:R-:W-:Y:S02]  /*24b0*/  IADD3 R19, PT, PT, -R5, RZ, RZ ;  /* 0x000000ff05137210 */ /* 0x000fe40007ffe1ff */
[----:B------:R-:W-:Y:S01]  /*24c0*/  ISETP.GE.OR P0, PT, R7, R6, P0 ;  /* 0x000000060700720c */ /* 0x000fe20000706670 */
[----:B------:R-:W-:-:S04]  /*24d0*/  IMAD.HI.U32 R6, R5, R2, RZ ;  /* 0x0000000205067227 */ /* 0x000fc800078e00ff */
[----:B------:R-:W-:Y:S01]  /*24e0*/  IMAD R8, R4, R19, R8 ;  /* 0x0000001304087224 */ /* 0x000fe200078e0208 */
[----:B------:R-:W-:-:S04]  /*24f0*/  SHF.R.U32.HI R6, RZ, R3, R6 ;  /* 0x00000003ff067219 */ /* 0x000fc80000011606 */
[----:B------:R-:W-:-:S03]  /*2500*/  SEL R6, R5, R6, !P3 ;  /* 0x0000000605067207 */ /* 0x000fc60005800000 */
[----:B------:R-:W-:-:S04]  /*2510*/  @!P0 IMAD.HI.U32 R18, R7, R2, RZ ;  /* 0x0000000207128227 */ /* 0x000fc800078e00ff */
[----:B------:R-:W-:Y:S01]  /*2520*/  IMAD.MOV R2, RZ, RZ, -R6 ;  /* 0x000000ffff027224 */ /* 0x000fe200078e0a06 */
[----:B------:R-:W-:-:S03]  /*2530*/  @!P0 SHF.R.U32.HI R18, RZ, R3, R18 ;  /* 0x00000003ff128219 */ /* 0x000fc60000011612 */
[----:B------:R-:W-:Y:S01]  /*2540*/  IMAD R2, R72, R2, R5 ;  /* 0x0000000248027224 */ /* 0x000fe200078e0205 */
        /* <DEDUP_REMOVED lines=9> */
.L_x_41:
[----:B------:R-:W1:Y:S02]  /*25e0*/  LDCU UR8, c[0x0][0xb30] ;  /* 0x00016600ff0877ac */ /* 0x000e640008000800 */
[----:B-1----:R-:W-:-:S09]  /*25f0*/  UISETP.NE.AND UP0, UPT, UR8, 0x1, UPT ;  /* 0x000000010800788c */ /* 0x002fd2000bf05270 */
[----:B------:R-:W-:Y:S05]  /*2600*/  BRA.U UP0, `(.L_x_42) ;  /* 0x0000000100407547 */ /* 0x000fea000b800000 */
[----:B------:R-:W1:Y:S08]  /*2610*/  LDC.64 R4, c[0x0][0xb10] ;  /* 0x0002c400ff047b82 */ /* 0x000e700000000a00 */
[----:B------:R-:W2:Y:S08]  /*2620*/  LDC.64 R2, c[0x0][0xb18] ;  /* 0x0002c600ff027b82 */ /* 0x000eb00000000a00 */
[----:B------:R-:W4:Y:S08]  /*2630*/  LDC R6, c[0x0][0xb20] ;  /* 0x0002c800ff067b82 */ /* 0x000f300000000800 */
[----:B------:R-:W3:Y:S01]  /*2640*/  LDC R18, c[0x0][0xb0c] ;  /* 0x0002c300ff127b82 */ /* 0x000ee20000000800 */
[----:B-1----:R-:W-:-:S05]  /*2650*/  IMAD.HI.U32 R4, R11, R4, RZ ;  /* 0x000000040b047227 */ /* 0x002fca00078e00ff */
[----:B------:R-:W-:Y:S01]  /*2660*/  SHF.R.U32.HI R4, RZ, R5, R4 ;  /* 0x00000005ff047219 */ /* 0x000fe20000011604 */
[----:B--2---:R-:W-:Y:S01]  /*2670*/  IMAD.HI.U32 R3, R8, R3, RZ ;  /* 0x0000000308037227 */ /* 0x004fe200078e00ff */
[----:B------:R-:W-:-:S04]  /*2680*/  ISETP.NE.AND P0, PT, R2, 0x1, PT ;  /* 0x000000010200780c */ /* 0x000fc80003f05270 */
[----:B----4-:R-:W-:-:S04]  /*2690*/  SHF.R.U32.HI R3, RZ, R6, R3 ;  /* 0x00000006ff037219 */ /* 0x010fc80000011603 */
[----:B------:R-:W-:Y:S02]  /*26a0*/  SEL R3, R8, R3, !P0 ;  /* 0x0000000308037207 */ /* 0x000fe40004000000 */
[----:B---3--:R-:W-:-:S04]  /*26b0*/  ISETP.NE.AND P1, PT, R18, 0x1, PT ;  /* 0x000000011200780c */ /* 0x008fc80003f25270 */
[----:B------:R-:W-:-:S05]  /*26c0*/  SEL R4, R11, R4, !P1 ;  /* 0x000000040b047207 */ /* 0x000fca0004800000 */
[----:B------:R-:W-:Y:S02]  /*26d0*/  IMAD.IADD R5, R3, 0x1, -R4 ;  /* 0x0000000103057824 */ /* 0x000fe400078e0a04 */
[----:B------:R-:W-:Y:S02]  /*26e0*/  IMAD.IADD R3, R4, 0x1, -R3 ;  /* 0x0000000104037824 */ /* 0x000fe400078e0a03 */
[----:B------:R-:W-:Y:S02]  /*26f0*/  IMAD R11, R5, R18, R11 ;  /* 0x00000012050b7224 */ /* 0x000fe400078e020b */
[----:B------:R-:W-:-:S07]  /*2700*/  IMAD R8, R3, R2, R8 ;  /* 0x0000000203087224 */ /* 0x000fce00078e0208 */
.L_x_42:
[----:B------:R-:W-:Y:S01]  /*2710*/  VIADD R14, R14, 0x1 ;  /* 0x000000010e0e7836 */ /* 0x000fe20000000000 */
[----:B------:R-:W-:Y:S01]  /*2720*/  UPLOP3.LUT UP5, UPT, UPT, UPT, UPT, 0x80, 0x8 ;  /* 0x000000000008789c */ /* 0x000fe20003faf070 */
[----:B------:R-:W-:Y:S02]  /*2730*/  IMAD.IADD R177, R11, 0x1, R176 ;  /* 0x000000010bb17824 */ /* 0x000fe400078e02b0 */
[----:B------:R-:W-:Y:S01]  /*2740*/  IMAD.IADD R178, R8, 0x1, R165 ;  /* 0x0000000108b27824 */ /* 0x000fe200078e02a5 */
[----:B------:R-:W-:-:S04]  /*2750*/  ISETP.NE.AND P0, PT, R14, 0x2, PT ;  /* 0x000000020e00780c */ /* 0x000fc80003f05270 */
[----:B------:R-:W-:Y:S02]  /*2760*/  SEL R2, RZ, 0x1, P0 ;  /* 0x00000001ff027807 */ /* 0x000fe40000000000 */
[----:B------:R-:W-:Y:S02]  /*2770*/  SEL R14, R14, RZ, P0 ;  /* 0x000000ff0e0e7207 */ /* 0x000fe40000000000 */
[----:B------:R-:W-:Y:S01]  /*2780*/  LOP3.LUT R13, R13, R2, RZ, 0x3c, !PT ;  /* 0x000000020d0d7212 */ /* 0x000fe200078e3cff */
[----:B------:R-:W-:Y:S06]  /*2790*/  @P2 BRA `(.L_x_43) ;  /* 0xfffffff000542947 */ /* 0x000fec000383ffff */
[----:B------:R-:W-:Y:S01]  /*27a0*/  UIADD3 UR4, UPT, UPT, UR4, 0xa0, URZ ;  /* 0x000000a004047890 */ /* 0x000fe2000fffe0ff */
[----:B------:R-:W-:-:S03]  /*27b0*/  SHF.L.U32 R3, R15, 0x1f, RZ ;  /* 0x0000001f0f037819 */ /* 0x000fc600000006ff */
[----:B------:R-:W-:-:S09]  /*27c0*/  ULEA UR5, UR13, UR4, 0x3 ;  /* 0x000000040d057291 */ /* 0x000fd2000f8e18ff */
[----:B------:R-:W1:Y:S02]  /*27d0*/  SYNCS.PHASECHK.TRANS64.TRYWAIT P0, [UR5], R3 ;  /* 0x00000003ff0075a7 */ /* 0x000e640008001105 */
[----:B-1----:R-:W-:Y:S05]  /*27e0*/  @!P0 BRA `(.L_x_44) ;  /* 0x000000b4006c8947 */ /* 0x002fea0003800000 */
.L_x_328:
[----:B------:R-:W-:-:S04]  /*27f0*/  UIADD3 UR6, UPT, UPT, UR13, 0x1, URZ ;  /* 0x000000010d067890 */ /* 0x000fc8000fffe0ff */
[----:B------:R-:W-:-:S04]  /*2800*/  UISETP.NE.AND UP0, UPT, UR6, 0x14, UPT ;  /* 0x000000140600788c */ /* 0x000fc8000bf05270 */
[----:B------:R-:W-:Y:S02]  /*2810*/  USEL UR7, URZ, 0x1, UP0 ;  /* 0x00000001ff077887 */ /* 0x000fe40008000000 */
[----:B------:R-:W-:-:S04]  /*2820*/  USEL UR6, UR6, URZ, UP0 ;  /* 0x000000ff06067287 */ /* 0x000fc80008000000 */
[----:B------:R-:W-:Y:S01]  /*2830*/  ULEA UR5, UR6, UR4, 0x3 ;  /* 0x0000000406057291 */ /* 0x000fe2000f8e18ff */
[----:B------:R-:W-:-:S04]  /*2840*/  LOP3.LUT R2, R15, UR7, RZ, 0x3c, !PT ;  /* 0x000000070f027c12 */ /* 0x000fc8000f8e3cff */
[----:B-1----:R-:W-:-:S04]  /*2850*/  SHF.L.U32 R3, R2, 0x1f, RZ ;  /* 0x0000001f02037819 */ /* 0x002fc800000006ff */
[----:B------:R-:W1:Y:S02]  /*2860*/  SYNCS.PHASECHK.TRANS64.TRYWAIT P0, [UR5], R3 ;  /* 0x00000003ff0075a7 */ /* 0x000e640008001105 */
[----:B-1----:R-:W-:Y:S05]  /*2870*/  @!P0 BRA `(.L_x_45) ;  /* 0x000000b400608947 */ /* 0x002fea0003800000 */
.L_x_330:
        /* <DEDUP_REMOVED lines=9> */
.L_x_332:
        /* <DEDUP_REMOVED lines=9> */
.L_x_334:
        /* <DEDUP_REMOVED lines=9> */
.L_x_336:
        /* <DEDUP_REMOVED lines=9> */
.L_x_338:
        /* <DEDUP_REMOVED lines=9> */
.L_x_340:
        /* <DEDUP_REMOVED lines=9> */
.L_x_342:
        /* <DEDUP_REMOVED lines=9> */
.L_x_344:
        /* <DEDUP_REMOVED lines=9> */
.L_x_346:
        /* <DEDUP_REMOVED lines=9> */
.L_x_348:
        /* <DEDUP_REMOVED lines=9> */
.L_x_350:
        /* <DEDUP_REMOVED lines=9> */
.L_x_352:
        /* <DEDUP_REMOVED lines=9> */
.L_x_354:
        /* <DEDUP_REMOVED lines=9> */
.L_x_356:
        /* <DEDUP_REMOVED lines=9> */
.L_x_358:
        /* <DEDUP_REMOVED lines=9> */
.L_x_360:
        /* <DEDUP_REMOVED lines=9> */
.L_x_362:
        /* <DEDUP_REMOVED lines=9> */
.L_x_364:
[----:B------:R-:W-:-:S04]  /*3210*/  UIADD3 UR6, UPT, UPT, UR6, 0x1, URZ ;  /* 0x0000000106067890 */ /* 0x000fc8000fffe0ff */
[----:B------:R-:W-:-:S04]  /*3220*/  UISETP.NE.AND UP0, UPT, UR6, 0x14, UPT ;  /* 0x000000140600788c */ /* 0x000fc8000bf05270 */
[----:B------:R-:W-:Y:S02]  /*3230*/  USEL UR5, URZ, 0x1, UP0 ;  /* 0x00000001ff057887 */ /* 0x000fe40008000000 */
[----:B------:R-:W-:-:S04]  /*3240*/  USEL UR6, UR6, URZ, UP0 ;  /* 0x000000ff06067287 */ /* 0x000fc80008000000 */
[----:B------:R-:W-:Y:S01]  /*3250*/  ULEA UR6, UR6, UR4, 0x3 ;  /* 0x0000000406067291 */ /* 0x000fe2000f8e18ff */
[----:B-1----:R-:W-:-:S04]  /*3260*/  LOP3.LUT R3, R2, UR5, RZ, 0x3c, !PT ;  /* 0x0000000502037c12 */ /* 0x002fc8000f8e3cff */
[----:B------:R-:W-:Y:S01]  /*3270*/  SHF.L.U32 R3, R3, 0x1f, RZ ;  /* 0x0000001f03037819 */ /* 0x000fe200000006ff */
[----:B---3--:R-:W-:-:S07]  /*3280*/  IMAD.U32 R0, RZ, RZ, UR6 ;  /* 0x00000006ff007e24 */ /* 0x008fce000f8e00ff */
.L_x_63:
[----:B-1----:R1:W2:Y:S02]  /*3290*/  SYNCS.PHASECHK.TRANS64.TRYWAIT P0, [R0+URZ], R3 ;  /* 0x00000003000075a7 */ /* 0x0022a400080011ff */
[----:B--2---:R-:W-:Y:S05]  /*32a0*/  @!P0 NANOSLEEP.SYNCS 0x989680 ;  /* 0x009896800000895d */ /* 0x004fea0003900000 */
[----:B------:R-:W2:Y:S02]  /*32b0*/  @!P0 SYNCS.PHASECHK.TRANS64 P0, [R0+URZ], R3 ;  /* 0x00000003000085a7 */ /* 0x000ea400080010ff */
[----:B--2---:R-:W-:Y:S05]  /*32c0*/  @P0 EXIT ;  /* 0x000000000000094d */ /* 0x004fea0003800000 */
[----:B------:R-:W-:Y:S05]  /*32d0*/  BRA `(.L_x_63) ;  /* 0xfffffffc00ec7947 */ /* 0x000fea000383ffff */
.L_x_23:
[----:B------:R-:W-:-:S04]  /*32e0*/  UISETP.NE.AND UP1, UPT, UR37, URZ, UPT ;  /* 0x000000ff2500728c */ /* 0x000fc8000bf25270 */
[----:B------:R-:W-:-:S09]  /*32f0*/  UISETP.NE.OR UP1, UPT, UR10, 0x1, UP1 ;  /* 0x000000010a00788c */ /* 0x000fd20008f25670 */
[----:B------:R-:W-:Y:S05]  /*3300*/  BRA.U UP1, `(.L_x_64) ;  /* 0x00000005014c7547 */ /* 0x000fea000b800000 */
[----:B------:R-:W-:Y:S01]  /*3310*/  HFMA2 R11, -RZ, RZ, 0, 0 ;  /* 0x00000000ff0b7431 */ /* 0x000fe200000001ff */
[----:B------:R-:W-:Y:S01]  /*3320*/  ISETP.GE.U32.AND P2, PT, R10, 0x2, PT ;  /* 0x000000020a00780c */ /* 0x000fe20003f46070 */
[----:B------:R-:W-:Y:S01]  /*3330*/  IMAD.MOV.U32 R12, RZ, RZ, 0x1 ;  /* 0x00000001ff0c7424 */ /* 0x000fe200078e00ff */
[----:B------:R-:W-:Y:S01]  /*3340*/  CS2R R8, SRZ ;  /* 0x0000000000087805 */ /* 0x000fe2000001ff00 */
[----:B------:R-:W-:Y:S01]  /*3350*/  IMAD.MOV.U32 R3, RZ, RZ, RZ ;  /* 0x000000ffff037224 */ /* 0x000fe200078e00ff */
[----:B------:R-:W-:Y:S01]  /*3360*/  UMOV UR4, 0x400 ;  /* 0x0000040000047882 */ /* 0x000fe20000000000 */
[----:B------:R-:W-:Y:S01]  /*3370*/  UMOV UR6, URZ ;  /* 0x000000ff00067c82 */ /* 0x000fe20008000000 */
[----:B------:R-:W-:-:S12]  /*3380*/  ULEA UR37, UR37, UR4, 0x18 ;  /* 0x0000000425257291 */ /* 0x000fd8000f8ec0ff */
.L_x_68:
[----:B------:R-:W-:Y:S02]  /*3390*/  LEA R0, R3, UR37, 0x3 ;  /* 0x0000002503007c11 */ /* 0x000fe4000f8e18ff */
[----:B------:R-:W-:-:S03]  /*33a0*/  SHF.L.U32 R5, R8, 0x1f, RZ ;  /* 0x0000001f08057819 */ /* 0x000fc600000006ff */
[----:B------:R-:W-:Y:S01]  /*33b0*/  VIADD R4, R0, 0x1d0 ;  /* 0x000001d000047836 */ /* 0x000fe20000000000 */
[----:B------:R-:W1:Y:S02]  /*33c0*/  SYNCS.PHASECHK.TRANS64.TRYWAIT P0, [R0+URZ+0x1c0], R5 ;  /* 0x0001c005000075a7 */ /* 0x000e6400080011ff */
[----:B-1----:R-:W-:Y:S05]  /*33d0*/  @!P0 BRA `(.L_x_65) ;  /* 0x000000b000388947 */ /* 0x002fea0003800000 */
.L_x_365:
[----:B------:R-:W-:Y:S01]  /*33e0*/  ULEA UR5, UR6, UR37, 0x3 ;  /* 0x0000002506057291 */ /* 0x000fe2000f8e18ff */
[----:B------:R-:W-:Y:S01]  /*33f0*/  PRMT R4, RZ, 0x654, R4 ;  /* 0x00000654ff047816 */ /* 0x000fe20000000004 */
[----:B-1----:R-:W-:Y:S01]  /*3400*/  @!P2 IMAD.MOV.U32 R5, RZ, RZ, 0x10 ;  /* 0x00000010ff05a424 */ /* 0x002fe200078e00ff */
[----:B------:R-:W-:Y:S01]  /*3410*/  SHF.L.U32 R7, R12, 0x1f, RZ ;  /* 0x0000001f0c077819 */ /* 0x000fe200000006ff */
[----:B------:R-:W-:Y:S01]  /*3420*/  UIADD3 UR4, UPT, UPT, UR5, 0x160, URZ ;  /* 0x0000016005047890 */ /* 0x000fe2000fffe0ff */
[----:B------:R1:W-:Y:S05]  /*3430*/  SYNCS.ARRIVE.TRANS64.RED.A1T0 RZ, [R4+URZ], RZ ;  /* 0x000000ff04ff79a7 */ /* 0x0003ea00081004ff */
[----:B------:R-:W-:Y:S01]  /*3440*/  IMAD.U32 R13, RZ, RZ, UR4 ;  /* 0x00000004ff0d7e24 */ /* 0x000fe2000f8e00ff */
[----:B------:R-:W2:Y:S04]  /*3450*/  SYNCS.PHASECHK.TRANS64.TRYWAIT P0, [UR5+0x170], R7 ;  /* 0x00017007ff0075a7 */ /* 0x000ea80008001105 */
[----:B------:R-:W-:Y:S01]  /*3460*/  PRMT R13, R10, 0x654, R13 ;  /* 0x000006540a0d7816 */ /* 0x000fe2000000000d */
[----:B-12---:R-:W-:Y:S06]  /*3470*/  @!P0 BRA `(.L_x_66) ;  /* 0x000000b000248947 */ /* 0x006fec0003800000 */
.L_x_367:
[----:B------:R-:W-:Y:S01]  /*3480*/  ULEA UR4, UR6, UR37, 0x4 ;  /* 0x0000002506047291 */ /* 0x000fe2000f8e20ff */
[----:B------:R-:W-:Y:S01]  /*3490*/  SEL R2, R13, R2, !P2 ;  /* 0x000000020d027207 */ /* 0x000fe20005000000 */
[----:B------:R-:W-:Y:S01]  /*34a0*/  UIADD3 UR5, UPT, UPT, UR5, 0x160, URZ ;  /* 0x0000016005057890 */ /* 0x000fe2000fffe0ff */
[----:B-1----:R-:W-:Y:S01]  /*34b0*/  LEA R0, R11, UR37, 0x3 ;  /* 0x000000250b007c11 */ /* 0x002fe2000f8e18ff */
[----:B------:R-:W-:Y:S01]  /*34c0*/  UIADD3 UR4, UPT, UPT, UR4, 0x1f0, URZ ;  /* 0x000001f004047890 */ /* 0x000fe2000fffe0ff */
[----:B------:R1:W-:Y:S01]  /*34d0*/  @!P2 SYNCS.ARRIVE.TRANS64.RED RZ, [R2+URZ], R5 ;  /* 0x0000000502ffa9a7 */ /* 0x0003e200080004ff */
[----:B------:R-:W-:Y:S01]  /*34e0*/  UIADD3 UR6, UPT, UPT, UR6, 0x1, URZ ;  /* 0x0000000106067890 */ /* 0x000fe2000fffe0ff */
[----:B------:R-:W-:-:S03]  /*34f0*/  VIADD R3, R3, 0x1 ;  /* 0x0000000103037836 */ /* 0x000fc60000000000 */
[----:B------:R-:W-:Y:S02]  /*3500*/  UISETP.NE.AND UP0, UPT, UR6, 0x2, UPT ;  /* 0x000000020600788c */ /* 0x000fe4000bf05270 */
[----:B------:R-:W-:Y:S01]  /*3510*/  ISETP.NE.AND P0, PT, R3, 0x2, PT ;  /* 0x000000020300780c */ /* 0x000fe20003f05270 */
[----:B------:R-:W-:Y:S06]  /*3520*/  UGETNEXTWORKID.BROADCAST [UR4], [UR5] ;  /* 0x00000000040073ca */ /* 0x000fec0008000100 */
[----:B------:R-:W-:Y:S02]  /*3530*/  USEL UR4, URZ, 0x1, UP0 ;  /* 0x00000001ff047887 */ /* 0x000fe40008000000 */
[----:B------:R-:W-:-:S04]  /*3540*/  USEL UR6, UR6, URZ, UP0 ;  /* 0x000000ff06067287 */ /* 0x000fc80008000000 */
[----:B------:R-:W-:Y:S02]  /*3550*/  LOP3.LUT R12, R12, UR4, RZ, 0x3c, !PT ;  /* 0x000000040c0c7c12 */ /* 0x000fe4000f8e3cff */
[----:B-1----:R-:W-:-:S04]  /*3560*/  SHF.L.U32 R5, R9, 0x1f, RZ ;  /* 0x0000001f09057819 */ /* 0x002fc800000006ff */
[----:B------:R-:W1:Y:S02]  /*3570*/  SYNCS.PHASECHK.TRANS64.TRYWAIT P1, [R0+URZ+0x160], R5 ;  /* 0x00016005000075a7 */ /* 0x000e6400080211ff */
[----:B-1----:R-:W-:Y:S05]  /*3580*/  @!P1 BRA `(.L_x_67) ;  /* 0x000000ac00f89947 */ /* 0x002fea0003800000 */
.L_x_368:
[----:B------:R-:W-:Y:S01]  /*3590*/  LEA R4, R11, UR37, 0x4 ;  /* 0x000000250b047c11 */ /* 0x000fe2000f8e20ff */
[----:B-1----:R-:W-:Y:S01]  /*35a0*/  VIADD R0, R0, 0x170 ;  /* 0x0000017000007836 */ /* 0x002fe20000000000 */
[----:B------:R-:W-:Y:S01]  /*35b0*/  SEL R3, R3, RZ, P0 ;  /* 0x000000ff03037207 */ /* 0x000fe20000000000 */
[----:B------:R-:W-:-:S03]  /*35c0*/  VIADD R11, R11, 0x1 ;  /* 0x000000010b0b7836 */ /* 0x000fc60000000000 */
[----:B------:R-:W1:Y:S01]  /*35d0*/  LDS.128 R4, [R4+0x1f0] ;  /* 0x0001f00004047984 */ /* 0x000e620000000c00 */
[----:B------:R-:W-:Y:S02]  /*35e0*/  PRMT R0, RZ, 0x654, R0 ;  /* 0x00000654ff007816 */ /* 0x000fe40000000000 */
[C---:B------:R-:W-:Y:S01]  /*35f0*/  ISETP.NE.AND P1, PT, R11.reuse, 0x2, PT ;  /* 0x000000020b00780c */ /* 0x040fe20003f25270 */
[----:B------:R-:W-:Y:S01]  /*3600*/  @!PT LDS RZ, [RZ] ;  /* 0x00000000fffff984 */ /* 0x000fe20000000800 */
[----:B------:R-:W-:Y:S01]  /*3610*/  @!PT LDS RZ, [RZ] ;  /* 0x00000000fffff984 */ /* 0x000fe20000000800 */
[----:B------:R-:W-:Y:S01]  /*3620*/  @!PT LDS RZ, [RZ] ;  /* 0x00000000fffff984 */ /* 0x000fe20000000800 */
[----:B------:R-:W-:Y:S01]  /*3630*/  @!PT LDS RZ, [RZ] ;  /* 0x00000000fffff984 */ /* 0x000fe20000000800 */
[----:B------:R2:W-:Y:S06]  /*3640*/  MEMBAR.ALL.CTA ;  /* 0x0000000000007992 */ /* 0x0005ec0000008000 */
[----:B--2---:R-:W2:Y:S01]  /*3650*/  FENCE.VIEW.ASYNC.S ;  /* 0x00000000000073c6 */ /* 0x004ea20000000000 */
[----:B------:R-:W-:Y:S01]  /*3660*/  SEL R11, R11, RZ, P1 ;  /* 0x000000ff0b0b7207 */ /* 0x000fe20000800000 */
[----:B--2---:R2:W-:Y:S01]  /*3670*/  SYNCS.ARRIVE.TRANS64.RED.A1T0 RZ, [R0+URZ], RZ ;  /* 0x000000ff00ff79a7 */ /* 0x0045e200081004ff */
[----:B-1----:R-:W-:-:S02]  /*3680*/  LOP3.LUT P3, RZ, R6, 0x1, RZ, 0xc0, !PT ;  /* 0x0000000106ff7812 */ /* 0x002fc4000786c0ff */
[----:B------:R-:W-:-:S04]  /*3690*/  SEL R5, RZ, 0x1, P0 ;  /* 0x00000001ff057807 */ /* 0x000fc80000000000 */
[----:B------:R-:W-:Y:S02]  /*36a0*/  LOP3.LUT R8, R8, R5, RZ, 0x3c, !PT ;  /* 0x0000000508087212 */ /* 0x000fe400078e3cff */
[----:B--2---:R-:W-:-:S04]  /*36b0*/  SEL R0, RZ, 0x1, P1 ;  /* 0x00000001ff007807 */ /* 0x004fc80000800000 */
[----:B------:R-:W-:Y:S01]  /*36c0*/  LOP3.LUT R9, R9, R0, RZ, 0x3c, !PT ;  /* 0x0000000009097212 */ /* 0x000fe200078e3cff */
[----:B------:R-:W-:Y:S06]  /*36d0*/  @P3 BRA `(.L_x_68) ;  /* 0xfffffffc002c3947 */ /* 0x000fec000383ffff */
[----:B------:R-:W-:Y:S01]  /*36e0*/  ULEA UR5, UR6, UR37, 0x3 ;  /* 0x0000002506057291 */ /* 0x000fe2000f8e18ff */
[----:B------:R-:W-:-:S08]  /*36f0*/  SHF.L.U32 R3, R12, 0x1f, RZ ;  /* 0x0000001f0c037819 */ /* 0x000fd000000006ff */
[----:B------:R-:W1:Y:S02]  /*3700*/  SYNCS.PHASECHK.TRANS64 P0, [UR5+0x170], R3 ;  /* 0x00017003ff0075a7 */ /* 0x000e640008001005 */
[----:B-1----:R-:W-:Y:S05]  /*3710*/  @P0 BRA `(.L_x_69) ;  /* 0x0000000000080947 */ /* 0x002fea0003800000 */
[----:B------:R-:W1:Y:S02]  /*3720*/  SYNCS.PHASECHK.TRANS64.TRYWAIT P0, [UR5+0x170], R3 ;  /* 0x00017003ff0075a7 */ /* 0x000e640008001105 */
[----:B-1----:R-:W-:Y:S05]  /*3730*/  @!P0 BRA `(.L_x_70) ;  /* 0x000000ac00a08947 */ /* 0x002fea0003800000 */
.L_x_69:
[----:B------:R-:W-:-:S04]  /*3740*/  UIADD3 UR4, UPT, UPT, UR6, 0x1, URZ ;  /* 0x0000000106047890 */ /* 0x000fc8000fffe0ff */
[----:B------:R-:W-:-:S04]  /*3750*/  UISETP.NE.AND UP0, UPT, UR4, 0x2, UPT ;  /* 0x000000020400788c */ /* 0x000fc8000bf05270 */
[----:B------:R-:W-:Y:S02]  /*3760*/  USEL UR7, URZ, 0x1, UP0 ;  /* 0x00000001ff077887 */ /* 0x000fe40008000000 */
[----:B------:R-:W-:-:S04]  /*3770*/  USEL UR4, UR4, URZ, UP0 ;  /* 0x000000ff04047287 */ /* 0x000fc80008000000 */
[----:B------:R-:W-:Y:S01]  /*3780*/  ULEA UR4, UR4, UR37, 0x3 ;  /* 0x0000002504047291 */ /* 0x000fe2000f8e18ff */
[----:B-1----:R-:W-:-:S04]  /*3790*/  LOP3.LUT R3, R12, UR7, RZ, 0x3c, !PT ;  /* 0x000000070c037c12 */ /* 0x002fc8000f8e3cff */
[----:B------:R-:W-:-:S04]  /*37a0*/  SHF.L.U32 R0, R3, 0x1f, RZ ;  /* 0x0000001f03007819 */ /* 0x000fc800000006ff */
[----:B------:R-:W1:Y:S02]  /*37b0*/  SYNCS.PHASECHK.TRANS64 P0, [UR4+0x170], R0 ;  /* 0x00017000ff0075a7 */ /* 0x000e640008001004 */
[----:B-1----:R-:W-:Y:S05]  /*37c0*/  @P0 EXIT ;  /* 0x000000000000094d */ /* 0x002fea0003800000 */
[----:B------:R-:W-:Y:S02]  /*37d0*/  SHF.L.U32 R3, R3, 0x1f, RZ ;  /* 0x0000001f03037819 */ /* 0x000fe400000006ff */
[----:B------:R-:W-:-:S07]  /*37e0*/  MOV R0, UR4 ;  /* 0x0000000400007c02 */ /* 0x000fce0008000f00 */
.L_x_71:
[----:B-1----:R1:W2:Y:S02]  /*37f0*/  SYNCS.PHASECHK.TRANS64.TRYWAIT P0, [R0+URZ+0x170], R3 ;  /* 0x00017003000075a7 */ /* 0x0022a400080011ff */
[----:B--2---:R-:W-:Y:S05]  /*3800*/  @!P0 NANOSLEEP.SYNCS 0x989680 ;  /* 0x009896800000895d */ /* 0x004fea0003900000 */
[----:B------:R-:W2:Y:S02]  /*3810*/  @!P0 SYNCS.PHASECHK.TRANS64 P0, [R0+URZ+0x170], R3 ;  /* 0x00017003000085a7 */ /* 0x000ea400080010ff */
[----:B--2---:R-:W-:Y:S05]  /*3820*/  @P0 EXIT ;  /* 0x000000000000094d */ /* 0x004fea0003800000 */
[----:B------:R-:W-:Y:S05]  /*3830*/  BRA `(.L_x_71) ;  /* 0xfffffffc00ec7947 */ /* 0x000fea000383ffff */
.L_x_64:
[----:B------:R-:W-:Y:S05]  /*3840*/  BRA.U UP4, `(.L_x_72) ;  /* 0x0000001104a07547 */ /* 0x000fea000b800000 */
[----:B------:R-:W-:Y:S01]  /*3850*/  UMOV UR6, 0x40 ;  /* 0x0000004000067882 */ /* 0x000fe20000000000 */
[----:B------:R-:W-:Y:S01]  /*3860*/  NOP ;  /* 0x0000000000007918 */ /* 0x000fe20000000000 */
[----:B------:R-:W-:Y:S01]  /*3870*/  ULEA UR6, UR37, UR6, 0x18 ;  /* 0x0000000625067291 */ /* 0x000fe2000f8ec0ff */
[----:B------:R-:W-:Y:S02]  /*3880*/  UMOV UR7, 0x400 ;  /* 0x0000040000077882 */ /* 0x000fe40000000000 */
[----:B------:R-:W-:-:S06]  /*3890*/  ULEA UR37, UR37, UR7, 0x18 ;  /* 0x0000000725257291 */ /* 0x000fcc000f8ec0ff */
[----:B------:R-:W1:Y:S02]  /*38a0*/  LDS.U8 R2, [UR6+0x1c] ;  /* 0x00001c06ff027984 */ /* 0x000e640008000000 */
[----:B-1----:R-:W-:-:S13]  /*38b0*/  ISETP.NE.AND P0, PT, R2, RZ, PT ;  /* 0x000000ff0200720c */ /* 0x002fda0003f05270 */
[----:B------:R-:W-:Y:S05]  /*38c0*/  @P0 BRA `(.L_x_73) ;  /* 0x0000000400080947 */ /* 0x000fea0003800000 */
[----:B------:R-:W-:Y:S02]  /*38d0*/  UISETP.NE.U32.AND UP0, UPT, UR5, 0x1, UPT ;  /* 0x000000010500788c */ /* 0x000fe4000bf05070 */
[----:B------:R-:W-:-:S07]  /*38e0*/  UIADD3 UR8, UPT, UPT, UR6, 0x8, URZ ;  /* 0x0000000806087890 */ /* 0x000fce000fffe0ff */
[----:B------:R-:W-:Y:S05]  /*38f0*/  BRA.U !UP0, `(.L_x_74) ;  /* 0x00000001089c7547 */ /* 0x000fea000b800000 */
[----:B------:R-:W-:Y:S01]  /*3900*/  ELECT P0, URZ, PT ;  /* 0x0000000000ff782f */ /* 0x000fe20003800000 */
[----:B------:R-:W-:-:S12]  /*3910*/  BSSY B0, `(.L_x_74) ;  /* 0x0000025000007945 */ /* 0x000fd80003800000 */
[----:B------:R-:W-:Y:S05]  /*3920*/  @!P0 BRA `(.L_x_75) ;  /* 0x00000000008c8947 */ /* 0x000fea0003800000 */
[----:B------:R-:W-:-:S05]  /*3930*/  UMOV UR7, 0x10 ;  /* 0x0000001000077882 */ /* 0x000fca0000000000 */
[----:B------:R-:W-:Y:S04]  /*3940*/  DEPBAR.LE SB1, 0x36 ;  /* 0x00009d800000791a */ /* 0x000fe80000000000 */
[----:B------:R-:W1:Y:S02]  /*3950*/  UTCATOMSWS.2CTA.FIND_AND_SET.ALIGN UP1, UR7, UR7 ;  /* 0x00000007000775e3 */ /* 0x000e640008220800 */
[----:B-1----:R-:W-:Y:S01]  /*3960*/  MOV R11, UR7 ;  /* 0x00000007000b7c02 */ /* 0x002fe20008000f00 */
[----:B------:R-:W-:Y:S06]  /*3970*/  BRA.U UP1, `(.L_x_76) ;  /* 0x0000000101187547 */ /* 0x000fec000b800000 */
.L_x_77:
[----:B------:R-:W-:Y:S05]  /*3980*/  NANOSLEEP 0x64 ;  /* 0x000000640000795d */ /* 0x000fea0003800000 */
[----:B------:R-:W-:-:S05]  /*3990*/  UMOV UR7, 0x10 ;  /* 0x0000001000077882 */ /* 0x000fca0000000000 */
[----:B------:R-:W-:Y:S04]  /*39a0*/  DEPBAR.LE SB1, 0x36 ;  /* 0x00009d800000791a */ /* 0x000fe80000000000 */
[----:B------:R-:W1:Y:S02]  /*39b0*/  UTCATOMSWS.2CTA.FIND_AND_SET.ALIGN UP1, UR7, UR7 ;  /* 0x00000007000775e3 */ /* 0x000e640008220800 */
[----:B-1----:R-:W-:Y:S01]  /*39c0*/  MOV R11, UR7 ;  /* 0x00000007000b7c02 */ /* 0x002fe20008000f00 */
[----:B------:R-:W-:Y:S05]  /*39d0*/  BRA.U !UP1, `(.L_x_77) ;  /* 0xfffffffd09e87547 */ /* 0x000fea000b83ffff */
.L_x_76:
[----:B------:R-:W1:Y:S01]  /*39e0*/  LDS R5, [UR6+0x10] ;  /* 0x00001006ff057984 */ /* 0x000e620008000800 */
[----:B------:R-:W-:Y:S01]  /*39f0*/  IMAD.U32 R3, RZ, RZ, UR37 ;  /* 0x00000025ff037e24 */ /* 0x000fe2000f8e00ff */
[----:B------:R-:W-:-:S03]  /*3a00*/  MOV R2, UR4 ;  /* 0x0000000400027c02 */ /* 0x000fc60008000f00 */
[----:B------:R-:W-:Y:S01]  /*3a10*/  VIADD R3, R3, 0x210 ;  /* 0x0000021003037836 */ /* 0x000fe20000000000 */
[----:B-1----:R-:W-:-:S04]  /*3a20*/  SHF.L.U32 R5, R5, 0x1f, RZ ;  /* 0x0000001f05057819 */ /* 0x002fc800000006ff */
[----:B------:R-:W1:Y:S02]  /*3a30*/  SYNCS.PHASECHK.TRANS64.TRYWAIT P0, [UR6+0x8], R5 ;  /* 0x00000805ff0075a7 */ /* 0x000e640008001106 */
[----:B-1----:R-:W-:Y:S05]  /*3a40*/  @P0 BRA `(.L_x_78) ;  /* 0x0000000000080947 */ /* 0x002fea0003800000 */
[----:B------:R-:W1:Y:S02]  /*3a50*/  SYNCS.PHASECHK.TRANS64.TRYWAIT P0, [UR6+0x8], R5 ;  /* 0x00000805ff0075a7 */ /* 0x000e640008001106 */
[----:B-1----:R-:W-:Y:S05]  /*3a60*/  @!P0 BRA `(.L_x_79) ;  /* 0x000000a800ec8947 */ /* 0x002fea0003800000 */
.L_x_78:
[----:B-1----:R-:W-:Y:S01]  /*3a70*/  HFMA2 R4, -RZ, RZ, 0, 5.9604644775390625e-08 ;  /* 0x00000001ff047431 */ /* 0x002fe200000001ff */
[----:B------:R-:W-:Y:S01]  /*3a80*/  UPRMT UR7, UR4, 0x654, UR8 ;  /* 0x0000065404077896 */ /* 0x000fe20008000008 */
[----:B------:R-:W-:Y:S01]  /*3a90*/  IMAD.MOV.U32 R6, RZ, RZ, 0xffff ;  /* 0x0000ffffff067424 */ /* 0x000fe200078e00ff */
[----:B------:R-:W-:Y:S01]  /*3aa0*/  PRMT R2, R2, 0x654, R3 ;  /* 0x0000065402027816 */ /* 0x000fe20000000003 */
[----:B------:R-:W-:Y:S02]  /*3ab0*/  IMAD.MOV.U32 R5, RZ, RZ, 0x4 ;  /* 0x00000004ff057424 */ /* 0x000fe400078e00ff */
[----:B------:R-:W-:Y:S01]  /*3ac0*/  IMAD.SHL.U32 R9, R11, 0x20, RZ ;  /* 0x000000200b097824 */ /* 0x000fe200078e00ff */
[----:B------:R-:W-:Y:S02]  /*3ad0*/  MOV R3, UR7 ;  /* 0x0000000700037c02 */ /* 0x000fe40008000f00 */
[-C--:B------:R-:W-:Y:S01]  /*3ae0*/  SHF.L.U32 R7, R6, R11.reuse, RZ ;  /* 0x0000000b06077219 */ /* 0x080fe200000006ff */
[----:B------:R1:W-:Y:S01]  /*3af0*/  SYNCS.ARRIVE.TRANS64.RED RZ, [UR7], R5 ;  /* 0x00000005ffff79a7 */ /* 0x0003e20008000407 */
[----:B------:R-:W-:Y:S01]  /*3b00*/  SHF.L.U32 R6, R4, R11, RZ ;  /* 0x0000000b04067219 */ /* 0x000fe200000006ff */
[----:B------:R1:W-:Y:S04]  /*3b10*/  STS [UR37+0x210], R9 ;  /* 0x00021009ff007988 */ /* 0x0003e80008000825 */
[----:B------:R1:W-:Y:S04]  /*3b20*/  STAS [R2.64], R11 ;  /* 0x0000000b02007dbd */ /* 0x0003e8000c0008ff */
[----:B------:R1:W-:Y:S04]  /*3b30*/  ATOMS.OR RZ, [UR6+0x14], R7 ;  /* 0x00001407ffff798c */ /* 0x0003e8000b000006 */
[----:B------:R1:W-:Y:S04]  /*3b40*/  ATOMS.OR RZ, [UR6+0x18], R6 ;  /* 0x00001806ffff798c */ /* 0x0003e8000b000006 */
[----:B------:R1:W-:Y:S02]  /*3b50*/  ATOMS.XOR RZ, [UR6+0x10], R4 ;  /* 0x00001004ffff798c */ /* 0x0003e4000b800006 */
.L_x_75:
[----:B------:R-:W-:Y:S05]  /*3b60*/  BSYNC B0 ;  /* 0x0000000000007941 */ /* 0x000fea0003800000 */
.L_x_74:
[----:B------:R-:W-:Y:S05]  /*3b70*/  BRA.U UP0, `(.L_x_80) ;  /* 0x00000001006c7547 */ /* 0x000fea000b800000 */
[----:B------:R-:W-:-:S03]  /*3b80*/  UMOV UR7, 0xffffffff ;  /* 0xffffffff00077882 */ /* 0x000fc60000000000 */
[----:B------:R-:W-:Y:S05]  /*3b90*/  BRA.DIV UR7, `(.L_x_81) ;  /* 0x000000aa07b87947 */ /* 0x000fea000b800000 */
[----:B------:R-:W-:-:S13]  /*3ba0*/  ELECT P6, URZ, PT ;  /* 0x0000000000ff782f */ /* 0x000fda00038c0000 */
.L_x_372:
[----:B------:R-:W-:Y:S05]  /*3bb0*/  @!P6 BRA `(.L_x_80) ;  /* 0x00000000005ce947 */ /* 0x000fea0003800000 */
[----:B-1----:R-:W1:Y:S02]  /*3bc0*/  LDS R3, [UR6+0x10] ;  /* 0x00001006ff037984 */ /* 0x002e640008000800 */
[----:B-1----:R-:W-:-:S04]  /*3bd0*/  SHF.L.U32 R3, R3, 0x1f, RZ ;  /* 0x0000001f03037819 */ /* 0x002fc800000006ff */
[----:B------:R-:W1:Y:S02]  /*3be0*/  SYNCS.PHASECHK.TRANS64.TRYWAIT P0, [UR6+0x8], R3 ;  /* 0x00000803ff0075a7 */ /* 0x000e640008001106 */
[----:B-1----:R-:W-:Y:S05]  /*3bf0*/  @P0 BRA `(.L_x_82) ;  /* 0x0000000000080947 */ /* 0x002fea0003800000 */
[----:B------:R-:W1:Y:S02]  /*3c00*/  SYNCS.PHASECHK.TRANS64.TRYWAIT P0, [UR6+0x8], R3 ;  /* 0x00000803ff0075a7 */ /* 0x000e640008001106 */
[----:B-1----:R-:W-:Y:S05]  /*3c10*/  @!P0 BRA `(.L_x_83) ;  /* 0x000000a800b88947 */ /* 0x002fea0003800000 */
.L_x_82:
[----:B------:R-:W2:Y:S01]  /*3c20*/  LDS R5, [UR37+0x210] ;  /* 0x00021025ff057984 */ /* 0x000ea20008000800 */
[----:B-1----:R-:W-:Y:S02]  /*3c30*/  HFMA2 R2, -RZ, RZ, 0, 5.9604644775390625e-08 ;  /* 0x00000001ff027431 */ /* 0x002fe400000001ff */
[----:B------:R-:W-:Y:S01]  /*3c40*/  IMAD.MOV.U32 R3, RZ, RZ, 0xffff ;  /* 0x0000ffffff037424 */ /* 0x000fe200078e00ff */
[----:B------:R-:W-:Y:S01]  /*3c50*/  UPRMT UR7, UR4, 0x654, UR8 ;  /* 0x0000065404077896 */ /* 0x000fe20008000008 */
[----:B--2---:R-:W-:-:S03]  /*3c60*/  IMAD.SHL.U32 R4, R5, 0x20, RZ ;  /* 0x0000002005047824 */ /* 0x004fc600078e00ff */
[-C--:B------:R-:W-:Y:S02]  /*3c70*/  SHF.L.U32 R3, R3, R5.reuse, RZ ;  /* 0x0000000503037219 */ /* 0x080fe400000006ff */
[----:B------:R-:W-:Y:S01]  /*3c80*/  SHF.L.U32 R5, R2, R5, RZ ;  /* 0x0000000502057219 */ /* 0x000fe200000006ff */
[----:B------:R2:W-:Y:S04]  /*3c90*/  STS [UR37+0x210], R4 ;  /* 0x00021004ff007988 */ /* 0x0005e80008000825 */
[----:B------:R2:W-:Y:S04]  /*3ca0*/  ATOMS.OR RZ, [UR6+0x14], R3 ;  /* 0x00001403ffff798c */ /* 0x0005e8000b000006 */
[----:B------:R2:W-:Y:S01]  /*3cb0*/  ATOMS.OR RZ, [UR6+0x18], R5 ;  /* 0x00001805ffff798c */ /* 0x0005e2000b000006 */
[----:B------:R-:W-:Y:S03]  /*3cc0*/  SYNCS.ARRIVE.TRANS64.RED.A1T0 RZ, [UR7], RZ ;  /* 0x000000ffffff79a7 */ /* 0x000fe60008100407 */
[----:B------:R2:W-:Y:S01]  /*3cd0*/  ATOMS.XOR RZ, [UR6+0x10], R2 ;  /* 0x00001002ffff798c */ /* 0x0005e2000b800006 */
[----:B------:R-:W-:Y:S05]  /*3ce0*/  BRA `(.L_x_80) ;  /* 0x0000000000107947 */ /* 0x000fea0003800000 */
.L_x_73:
[----:B------:R-:W-:-:S05]  /*3cf0*/  MOV R2, 0xffffffff ;  /* 0xffffffff00027802 */ /* 0x000fca0000000f00 */
[----:B------:R1:W-:Y:S02]  /*3d00*/  STS [UR37+0x210], R2 ;  /* 0x00021002ff007988 */ /* 0x0003e40008000825 */
[----:B-1----:R-:W-:Y:S02]  /*3d10*/  MOV R2, 0x3d30 ;  /* 0x00003d3000027802 */ /* 0x002fe40000000f00 */
[----:B-----5:R-:W-:Y:S05]  /*3d20*/  CALL.REL.NOINC `($__internal_1_$__cuda_sm10x_tcgen05_guardrail_trap_phase_invalid_during_alloc) ;  /* 0x000000ac00c07944 */ /* 0x020fea0003c00000 */
.L_x_80:
[----:B------:R-:W-:Y:S05]  /*3d30*/  WARPSYNC.ALL ;  /* 0x0000000000007948 */ /* 0x000fea0003800000 */
[----:B------:R-:W3:Y:S01]  /*3d40*/  S2UR UR8, SR_CgaCtaId ;  /* 0x00000000000879c3 */ /* 0x000ee20000008800 */
[----:B------:R-:W-:Y:S01]  /*3d50*/  UMOV UR6, 0x400 ;  /* 0x0000040000067882 */ /* 0x000fe20000000000 */
[----:B------:R-:W-:-:S06]  /*3d60*/  NOP ;  /* 0x0000000000007918 */ /* 0x000fcc0000000000 */
[----:B------:R-:W-:Y:S06]  /*3d70*/  BAR.ARV 0x6, 0xa0 ;  /* 0x0182800000007b1d */ /* 0x000fec0000002000 */
[----:B------:R-:W-:Y:S01]  /*3d80*/  LOP3.LUT R0, R0, 0xffff, RZ, 0xc0, !PT ;  /* 0x0000ffff00007812 */ /* 0x000fe200078ec0ff */
[----:B------:R-:W-:Y:S01]  /*3d90*/  IMAD.MOV.U32 R10, RZ, RZ, 0x1 ;  /* 0x00000001ff0a7424 */ /* 0x000fe200078e00ff */
[----:B------:R-:W-:Y:S01]  /*3da0*/  LOP3.LUT R8, R8, 0xffff, RZ, 0xc0, !PT ;  /* 0x0000ffff08087812 */ /* 0x000fe200078ec0ff */
[----:B------:R-:W-:Y:S01]  /*3db0*/  UMOV UR22, URZ ;  /* 0x000000ff00167c82 */ /* 0x000fe20008000000 */
[----:B------:R-:W-:Y:S01]  /*3dc0*/  R2UR UR12, R0 ;  /* 0x00000000000c72ca */ /* 0x000fe200000e0000 */
[----:B------:R-:W-:Y:S01]  /*3dd0*/  UMOV UR21, URZ ;  /* 0x000000ff00157c82 */ /* 0x000fe20008000000 */
[----:B------:R-:W-:-:S02]  /*3de0*/  R2UR UR13, R8 ;  /* 0x00000000080d72ca */ /* 0x000fc400000e0000 */
[----:B-1----:R-:W-:Y:S01]  /*3df0*/  CS2R R8, SRZ ;  /* 0x0000000000087805 */ /* 0x002fe2000001ff00 */
[----:B------:R-:W-:Y:S01]  /*3e00*/  UMOV UR20, URZ ;  /* 0x000000ff00147c82 */ /* 0x000fe20008000000 */
[----:B------:R-:W-:Y:S02]  /*3e10*/  UISETP.NE.AND UP2, UPT, UR5, URZ, UPT ;  /* 0x000000ff0500728c */ /* 0x000fe4000bf45270 */
[----:B---3--:R-:W-:Y:S01]  /*3e20*/  ULEA UR8, UR8, UR6, 0x18 ;  /* 0x0000000608087291 */ /* 0x008fe2000f8ec0ff */
[----:B------:R-:W1:Y:S03]  /*3e30*/  LDCU UR6, c[0x0][0x38c] ;  /* 0x00007180ff0677ac */ /* 0x000e660008000800 */
[----:B------:R-:W-:Y:S02]  /*3e40*/  UIADD3 UR14, UPT, UPT, UR8, 0x4600, URZ ;  /* 0x00004600080e7890 */ /* 0x000fe4000fffe0ff */
[----:B------:R-:W-:-:S03]  /*3e50*/  UIADD3 UR15, UPT, UPT, UR8, 0x2c600, URZ ;  /* 0x0002c600080f7890 */ /* 0x000fc6000fffe0ff */
[----:B--2---:R-:W2:Y:S01]  /*3e60*/  LDS R2, [UR8+0x210] ;  /* 0x00021008ff027984 */ /* 0x004ea20008000800 */
[----:B------:R-:W-:Y:S02]  /*3e70*/  USHF.R.U32.HI UR14, URZ, 0x4, UR14 ;  /* 0x00000004ff0e7899 */ /* 0x000fe4000801160e */
[----:B------:R-:W-:Y:S02]  /*3e80*/  USHF.R.U32.HI UR15, URZ, 0x4, UR15 ;  /* 0x00000004ff0f7899 */ /* 0x000fe4000801160f */
[----:B------:R-:W-:Y:S02]  /*3e90*/  ULOP3.LUT UR14, UR14, 0x3fff, URZ, 0xc0, !UPT ;  /* 0x00003fff0e0e7892 */ /* 0x000fe4000f8ec0ff */
[----:B------:R-:W-:Y:S02]  /*3ea0*/  ULOP3.LUT UR15, UR15, 0x3fff, URZ, 0xc0, !UPT ;  /* 0x00003fff0f0f7892 */ /* 0x000fe4000f8ec0ff */
[----:B------:R-:W-:Y:S02]  /*3eb0*/  ULOP3.LUT UR14, UR14, 0x10000, URZ, 0xfc, !UPT ;  /* 0x000100000e0e7892 */ /* 0x000fe4000f8efcff */
[----:B-1----:R-:W-:-:S02]  /*3ec0*/  UIADD3 UR6, UPT, UPT, UR6, 0x3f, URZ ;  /* 0x0000003f06067890 */ /* 0x002fc4000fffe0ff */
[----:B------:R-:W-:Y:S02]  /*3ed0*/  ULOP3.LUT UR15, UR15, 0x10000, URZ, 0xfc, !UPT ;  /* 0x000100000f0f7892 */ /* 0x000fe4000f8efcff */
[----:B------:R-:W-:Y:S01]  /*3ee0*/  USHF.R.S32.HI UR7, URZ, 0x1f, UR6 ;  /* 0x0000001fff077899 */ /* 0x000fe20008011406 */
[----:B------:R-:W-:Y:S01]  /*3ef0*/  UMOV UR28, 0x0 ;  /* 0x00000000001c7882 */ /* 0x000fe20000000000 */
[----:B------:R-:W-:Y:S02]  /*3f00*/  UMOV UR29, 0x10100010 ;  /* 0x10100010001d7882 */ /* 0x000fe40000000000 */
[----:B------:R-:W-:Y:S01]  /*3f10*/  ULEA.HI UR7, UR7, UR6, URZ, 0x6 ;  /* 0x0000000607077291 */ /* 0x000fe2000f8f30ff */
[----:B------:R-:W-:Y:S01]  /*3f20*/  UMOV UR26, 0x0 ;  /* 0x00000000001a7882 */ /* 0x000fe20000000000 */
[----:B------:R-:W-:Y:S02]  /*3f30*/  UMOV UR27, 0x10100010 ;  /* 0x10100010001b7882 */ /* 0x000fe40000000000 */
[----:B------:R-:W-:-:S04]  /*3f40*/  USHF.R.S32.HI UR7, URZ, 0x6, UR7 ;  /* 0x00000006ff077899 */ /* 0x000fc80008011407 */
[----:B------:R-:W-:-:S04]  /*3f50*/  UISETP.LT.AND UP0, UPT, UR7, 0x1, UPT ;  /* 0x000000010700788c */ /* 0x000fc8000bf01270 */
[----:B------:R-:W-:Y:S01]  /*3f60*/  USEL UR23, UR7, 0x1, !UP0 ;  /* 0x0000000107177887 */ /* 0x000fe2000c000000 */
[----:B--2---:R-:W-:Y:S01]  /*3f70*/  R2UR UR24, R2 ;  /* 0x00000000021872ca */ /* 0x004fe200000e0000 */
[----:B------:R-:W-:-:S14]  /*3f80*/  IMAD.MOV.U32 R2, RZ, RZ, RZ ;  /* 0x000000ffff027224 */ /* 0x000fdc00078e00ff */
.L_x_91:
[C---:B------:R-:W-:Y:S02]  /*3f90*/  LEA R0, R2.reuse, UR8, 0x3 ;  /* 0x0000000802007c11 */ /* 0x040fe4000f8e18ff */
[----:B------:R-:W-:Y:S02]  /*3fa0*/  SHF.L.U32 R3, R9, 0x1f, RZ ;  /* 0x0000001f09037819 */ /* 0x000fe400000006ff */
[----:B------:R-:W-:Y:S02]  /*3fb0*/  LEA R4, R2, UR8, 0x4 ;  /* 0x0000000802047c11 */ /* 0x000fe4000f8e20ff */
[----:B------:R-:W1:Y:S02]  /*3fc0*/  SYNCS.PHASECHK.TRANS64.TRYWAIT P0, [R0+URZ+0x160], R3 ;  /* 0x00016003000075a7 */ /* 0x000e6400080011ff */
[----:B-1----:R-:W-:Y:S05]  /*3fd0*/  @!P0 BRA `(.L_x_84) ;  /* 0x000000a400e08947 */ /* 0x002fea0003800000 */
.L_x_373:
[----:B------:R-:W2:Y:S01]  /*3fe0*/  LDS.128 R4, [R4+0x1f0] ;  /* 0x0001f00004047984 */ /* 0x000ea20000000c00 */
[----:B-1----:R-:W-:Y:S01]  /*3ff0*/  VIADD R0, R0, 0x170 ;  /* 0x0000017000007836 */ /* 0x002fe20000000000 */
[----:B------:R-:W-:Y:S01]  /*4000*/  IADD3 R2, PT, PT, R2, 0x1, RZ ;  /* 0x0000000102027810 */ /* 0x000fe20007ffe0ff */
        /* <DEDUP_REMOVED lines=8> */
[----:B------:R-:W-:Y:S05]  /*4090*/  BRA.U UP2, `(.L_x_85) ;  /* 0x0000000102e07547 */ /* 0x000fea000b800000 */
[----:B------:R-:W3:Y:S01]  /*40a0*/  LDCU UR6, c[0x0][0x38c] ;  /* 0x00007180ff0677ac */ /* 0x000ee20008000800 */
[----:B------:R-:W-:Y:S02]  /*40b0*/  PLOP3.LUT P1, PT, PT, PT, PT, 0x80, 0x8 ;  /* 0x000000000008781c */ /* 0x000fe40003f2f070 */
[----:B------:R-:W-:Y:S01]  /*40c0*/  SHF.L.U32 R3, R10, 0x1f, RZ ;  /* 0x0000001f0a037819 */ /* 0x000fe200000006ff */
[----:B------:R-:W-:Y:S02]  /*40d0*/  ULEA UR10, UR22, UR8, 0x3 ;  /* 0x00000008160a7291 */ /* 0x000fe4000f8e18ff */
[----:B------:R-:W-:Y:S02]  /*40e0*/  ULEA UR11, UR22, UR24, 0x6 ;  /* 0x00000018160b7291 */ /* 0x000fe4000f8e30ff */
[----:B---3--:R-:W-:-:S06]  /*40f0*/  UISETP.GE.AND UP0, UPT, UR6, 0x1, UPT ;  /* 0x000000010600788c */ /* 0x008fcc000bf06270 */
[----:B------:R-:W-:-:S05]  /*4100*/  PLOP3.LUT P0, PT, PT, PT, UP0, 0x80, 0x8 ;  /* 0x000000000008781c */ /* 0x000fca0003f0f008 */
[----:B------:R-:W-:-:S08]  /*4110*/  @UP0 ULEA UR6, UR21, UR8, 0x3 ;  /* 0x0000000815060291 */ /* 0x000fd0000f8e18ff */
[----:B-1----:R-:W-:-:S04]  /*4120*/  @P0 SHF.L.U32 R0, R8, 0x1f, RZ ;  /* 0x0000001f08000819 */ /* 0x002fc800000006ff */
[----:B------:R1:W3:Y:S01]  /*4130*/  @P0 SYNCS.PHASECHK.TRANS64.TRYWAIT P1, [UR6], R0 ;  /* 0x00000000ff0005a7 */ /* 0x0002e20008021106 */
[----:B------:R-:W4:Y:S02]  /*4140*/  SYNCS.PHASECHK.TRANS64.TRYWAIT P0, [UR10+0x1a0], R3 ;  /* 0x0001a003ff0075a7 */ /* 0x000f24000800110a */
[----:B-1-34-:R-:W-:Y:S05]  /*4150*/  @!P0 BRA `(.L_x_86) ;  /* 0x000000a400948947 */ /* 0x01afea0003800000 */
.L_x_375:
[----:B------:R-:W-:Y:S01]  /*4160*/  UMOV UR19, UR20 ;  /* 0x0000001400137c82 */ /* 0x000fe20008000000 */
[----:B------:R-:W-:Y:S05]  /*4170*/  BRA.U !UP0, `(.L_x_87) ;  /* 0x0000000108987547 */ /* 0x000fea000b800000 */
[----:B------:R-:W-:Y:S02]  /*4180*/  UIADD3 UR19, UPT, UPT, UR23, UR20, URZ ;  /* 0x0000001417137290 */ /* 0x000fe4000fffe0ff */
[----:B------:R-:W-:Y:S01]  /*4190*/  UPLOP3.LUT UP3, UPT, UPT, UPT, UPT, 0x40, 0x4 ;  /* 0x000000000004789c */ /* 0x000fe20003f6e870 */
[----:B------:R-:W-:Y:S01]  /*41a0*/  UMOV UR18, UR7 ;  /* 0x0000000700127c82 */ /* 0x000fe20008000000 */
[----:B------:R-:W-:-:S09]  /*41b0*/  UMOV UR17, UR21 ;  /* 0x0000001500117c82 */ /* 0x000fd20008000000 */
.L_x_90:
[----:B---3--:R-:W-:Y:S01]  /*41c0*/  ULEA UR9, UR17, UR8, 0x3 ;  /* 0x0000000811097291 */ /* 0x008fe2000f8e18ff */
[----:B----4-:R-:W-:Y:S11]  /*41d0*/  @P1 BRA `(.L_x_88) ;  /* 0x00000000000c1947 */ /* 0x010ff60003800000 */
[----:B-1----:R-:W-:Y:S04]  /*41e0*/  SHF.L.U32 R3, R8, 0x1f, RZ ;  /* 0x0000001f08037819 */ /* 0x002fe800000006ff */
[----:B------:R-:W1:Y:S02]  /*41f0*/  SYNCS.PHASECHK.TRANS64.TRYWAIT P0, [UR9], R3 ;  /* 0x00000003ff0075a7 */ /* 0x000e640008001109 */
[----:B-1----:R-:W-:Y:S05]  /*4200*/  @!P0 BRA `(.L_x_89) ;  /* 0x000000a400808947 */ /* 0x002fea0003800000 */
.L_x_88:
[----:B------:R-:W-:Y:S01]  /*4210*/  UISETP.NE.AND UP0, UPT, UR18, 0x1, UPT ;  /* 0x000000011200788c */ /* 0x000fe2000bf05270 */
[----:B------:R-:W-:Y:S01]  /*4220*/  PLOP3.LUT P1, PT, PT, PT, PT, 0x80, 0x8 ;  /* 0x000000000008781c */ /* 0x000fe20003f2f070 */
[----:B------:R-:W-:Y:S02]  /*4230*/  UIADD3 UR21, UPT, UPT, UR17, 0x1, URZ ;  /* 0x0000000111157890 */ /* 0x000fe4000fffe0ff */
[----:B------:R-:W-:Y:S02]  /*4240*/  ULEA UR30, UR17, UR15, 0x7 ;  /* 0x0000000f111e7291 */ /* 0x000fe4000f8e38ff */
[----:B------:R-:W-:Y:S01]  /*4250*/  UISETP.NE.AND UP1, UPT, UR21, 0x14, UPT ;  /* 0x000000141500788c */ /* 0x000fe2000bf25270 */
[----:B------:R-:W-:Y:S01]  /*4260*/  PLOP3.LUT P0, PT, PT, PT, UP0, 0x80, 0x8 ;  /* 0x000000000008781c */ /* 0x000fe20003f0f008 */
[----:B------:R-:W-:Y:S02]  /*4270*/  ULEA UR32, UR17, UR14, 0x9 ;  /* 0x0000000e11207291 */ /* 0x000fe4000f8e48ff */
[----:B------:R-:W-:Y:S02]  /*4280*/  USEL UR16, URZ, 0x1, UP1 ;  /* 0x00000001ff107887 */ /* 0x000fe40008800000 */
[----:B------:R-:W-:Y:S02]  /*4290*/  USEL UR21, UR21, URZ, UP1 ;  /* 0x000000ff15157287 */ /* 0x000fe40008800000 */
[----:B------:R-:W-:Y:S02]  /*42a0*/  UIADD3 UR36, UPT, UPT, UR30, 0x2, URZ ;  /* 0x000000021e247890 */ /* 0x000fe4000fffe0ff */
[----:B------:R-:W-:Y:S01]  /*42b0*/  @UP0 ULEA UR6, UR21, UR8, 0x3 ;  /* 0x0000000815060291 */ /* 0x000fe2000f8e18ff */
[----:B------:R-:W-:Y:S01]  /*42c0*/  LOP3.LUT R8, R8, UR16, RZ, 0x3c, !PT ;  /* 0x0000001008087c12 */ /* 0x000fe2000f8e3cff */
[----:B------:R-:W-:Y:S02]  /*42d0*/  UIADD3 UR34, UPT, UPT, UR32, 0x2, URZ ;  /* 0x0000000220227890 */ /* 0x000fe4000fffe0ff */
[----:B------:R-:W-:Y:S01]  /*42e0*/  UIADD3 UR9, UPT, UPT, UR9, 0xa0, URZ ;  /* 0x000000a009097890 */ /* 0x000fe2000fffe0ff */
[----:B-1----:R-:W-:Y:S01]  /*42f0*/  @P0 SHF.L.U32 R0, R8, 0x1f, RZ ;  /* 0x0000001f08000819 */ /* 0x002fe200000006ff */
[----:B------:R-:W-:Y:S01]  /*4300*/  UMOV UR31, 0x80004020 ;  /* 0x80004020001f7882 */ /* 0x000fe20000000000 */
[----:B------:R-:W-:Y:S01]  /*4310*/  UMOV UR33, 0x80004020 ;  /* 0x8000402000217882 */ /* 0x000fe20000000000 */
[----:B------:R-:W-:Y:S01]  /*4320*/  UMOV UR37, 0x80004020 ;  /* 0x8000402000257882 */ /* 0x000fe20000000000 */
[----:B------:R3:W4:Y:S01]  /*4330*/  @P0 SYNCS.PHASECHK.TRANS64.TRYWAIT P1, [UR6], R0 ;  /* 0x00000000ff0005a7 */ /* 0x0007220008021106 */
[----:B------:R-:W-:Y:S01]  /*4340*/  UIADD3 UR20, UPT, UPT, UR20, 0x1, URZ ;  /* 0x0000000114147890 */ /* 0x000fe2000fffe0ff */
[----:B------:R3:W-:Y:S01]  /*4350*/  UTCQMMA.2CTA gdesc[UR32], gdesc[UR30], tmem[UR11], tmem[UR28], idesc[UR29], UP3 ;  /* 0x00ff1c1e200075ea */ /* 0x0007e20009a0030b */
[----:B------:R-:W-:Y:S02]  /*4360*/  UIADD3 UR18, UPT, UPT, UR18, -0x1, URZ ;  /* 0xffffffff12127890 */ /* 0x000fe4000fffe0ff */
[----:B------:R-:W-:Y:S02]  /*4370*/  UISETP.NE.AND UP0, UPT, UR20, UR19, UPT ;  /* 0x000000131400728c */ /* 0x000fe4000bf05270 */
[----:B------:R-:W-:Y:S01]  /*4380*/  UPLOP3.LUT UP3, UPT, UPT, UPT, UPT, 0x80, 0x8 ;  /* 0x000000000008789c */ /* 0x000fe20003f6f070 */
[----:B------:R-:W-:Y:S01]  /*4390*/  UMOV UR35, 0x80004020 ;  /* 0x8000402000237882 */ /* 0x000fe20000000000 */
[----:B------:R-:W-:Y:S01]  /*43a0*/  UMOV UR17, UR21 ;  /* 0x0000001500117c82 */ /* 0x000fe20008000000 */
[----:B------:R3:W-:Y:S01]  /*43b0*/  UTCQMMA.2CTA gdesc[UR34], gdesc[UR36], tmem[UR11], tmem[UR26], idesc[UR27], UPT ;  /* 0x00ff1a24220075ea */ /* 0x0007e2000ba0030b */
[----:B------:R3:W-:Y:S03]  /*43c0*/  UTCBAR.2CTA.MULTICAST [UR9], URZ, UR13 ;  /* 0x000000ff090073e9 */ /* 0x0007e6000820080d */
[----:B------:R-:W-:Y:S05]  /*43d0*/  BRA.U UP0, `(.L_x_90) ;  /* 0xfffffffd00787547 */ /* 0x000fea000b83ffff */
.L_x_87:
[----:B------:R-:W-:Y:S01]  /*43e0*/  UIADD3 UR10, UPT, UPT, UR10, 0x180, URZ ;  /* 0x000001800a0a7890 */ /* 0x000fe2000fffe0ff */
[----:B------:R-:W-:-:S08]  /*43f0*/  UMOV UR20, UR19 ;  /* 0x0000001300147c82 */ /* 0x000fd00008000000 */
[----:B------:R1:W-:Y:S01]  /*4400*/  UTCBAR.2CTA.MULTICAST [UR10], URZ, UR12 ;  /* 0x000000ff0a0073e9 */ /* 0x0003e2000820080c */
[----:B------:R-:W-:Y:S02]  /*4410*/  NOP ;  /* 0x0000000000007918 */ /* 0x000fe40000000000 */
.L_x_85:
[----:B------:R-:W-:Y:S01]  /*4420*/  UIADD3 UR22, UPT, UPT, UR22, 0x1, URZ ;  /* 0x0000000116167890 */ /* 0x000fe2000fffe0ff */
[----:B--2---:R-:W-:Y:S02]  /*4430*/  LOP3.LUT P0, RZ, R6, 0x1, RZ, 0xc0, !PT ;  /* 0x0000000106ff7812 */ /* 0x004fe4000780c0ff */
[----:B----4-:R-:W-:Y:S01]  /*4440*/  ISETP.NE.AND P1, PT, R2, 0x2, PT ;  /* 0x000000020200780c */ /* 0x010fe20003f25270 */
[----:B------:R-:W-:-:S03]  /*4450*/  UISETP.NE.AND UP0, UPT, UR22, 0x4, UPT ;  /* 0x000000041600788c */ /* 0x000fc6000bf05270 */
[----:B-1-3--:R-:W-:Y:S01]  /*4460*/  SEL R0, RZ, 0x1, P1 ;  /* 0x00000001ff007807 */ /* 0x00afe20000800000 */
[----:B------:R-:W-:Y:S01]  /*4470*/  USEL UR6, URZ, 0x1, UP0 ;  /* 0x00000001ff067887 */ /* 0x000fe20008000000 */
[----:B------:R-:W-:Y:S01]  /*4480*/  SEL R2, R2, RZ, P1 ;  /* 0x000000ff02027207 */ /* 0x000fe20000800000 */
[----:B------:R-:W-:Y:S01]  /*4490*/  USEL UR22, UR22, URZ, UP0 ;  /* 0x000000ff16167287 */ /* 0x000fe20008000000 */
[----:B------:R-:W-:-:S03]  /*44a0*/  LOP3.LUT R9, R9, R0, RZ, 0x3c, !PT ;  /* 0x0000000009097212 */ /* 0x000fc600078e3cff */
[----:B------:R-:W-:Y:S01]  /*44b0*/  LOP3.LUT R10, R10, UR6, RZ, 0x3c, !PT ;  /* 0x000000060a0a7c12 */ /* 0x000fe2000f8e3cff */
[----:B------:R-:W-:Y:S07]  /*44c0*/  @P0 BRA `(.L_x_91) ;  /* 0xfffffff800b00947 */ /* 0x000fee000383ffff */
[----:B------:R-:W1:Y:S01]  /*44d0*/  S2UR UR6, SR_CgaCtaId ;  /* 0x00000000000679c3 */ /* 0x000e620000008800 */
[----:B------:R-:W-:Y:S01]  /*44e0*/  ELECT P0, URZ, PT ;  /* 0x0000000000ff782f */ /* 0x000fe20003800000 */
[----:B------:R-:W-:Y:S01]  /*44f0*/  HFMA2 R0, -RZ, RZ, 0, 5.9604644775390625e-08 ;  /* 0x00000001ff007431 */ /* 0x000fe200000001ff */
[----:B------:R-:W-:-:S05]  /*4500*/  UMOV UR7, 0x40 ;  /* 0x0000004000077882 */ /* 0x000fca0000000000 */
[----:B------:R-:W-:Y:S01]  /*4510*/  UVIRTCOUNT.DEALLOC.SMPOOL 0x80 ;  /* 0x000000800000784c */ /* 0x000fe20000000000 */
[----:B------:R-:W-:Y:S02]  /*4520*/  UISETP.NE.AND UP0, UPT, UR5, URZ, UPT ;  /* 0x000000ff0500728c */ /* 0x000fe4000bf05270 */
[----:B-1----:R-:W-:-:S09]  /*4530*/  ULEA UR6, UR6, UR7, 0x18 ;  /* 0x0000000706067291 */ /* 0x002fd2000f8ec0ff */
[----:B------:R1:W-:Y:S01]  /*4540*/  @P0 STS.U8 [UR6+0x1c], R0 ;  /* 0x00001c00ff000988 */ /* 0x0003e20008000006 */
[----:B------:R-:W-:Y:S05]  /*4550*/  BRA.U UP0, `(.L_x_92) ;  /* 0x0000000100a07547 */ /* 0x000fea000b800000 */
[----:B------:R-:W-:Y:S01]  /*4560*/  UIADD3 UR5, UPT, UPT, UR8, 0x1a0, URZ ;  /* 0x000001a008057890 */ /* 0x000fe2000fffe0ff */
[----:B------:R-:W-:-:S03]  /*4570*/  SHF.L.U32 R3, R10, 0x1f, RZ ;  /* 0x0000001f0a037819 */ /* 0x000fc600000006ff */
[----:B------:R-:W-:-:S09]  /*4580*/  ULEA UR7, UR22, UR5, 0x3 ;  /* 0x0000000516077291 */ /* 0x000fd2000f8e18ff */
[----:B------:R-:W2:Y:S02]  /*4590*/  SYNCS.PHASECHK.TRANS64.TRYWAIT P0, [UR7], R3 ;  /* 0x00000003ff0075a7 */ /* 0x000ea40008001107 */
[----:B--2---:R-:W-:Y:S05]  /*45a0*/  @!P0 BRA `(.L_x_93) ;  /* 0x000000a000b08947 */ /* 0x004fea0003800000 */
.L_x_378:
        /* <DEDUP_REMOVED lines=9> */
.L_x_380:
        /* <DEDUP_REMOVED lines=9> */
.L_x_382:
[----:B------:R-:W-:-:S04]  /*46d0*/  UIADD3 UR9, UPT, UPT, UR9, 0x1, URZ ;  /* 0x0000000109097890 */ /* 0x000fc8000fffe0ff */
[----:B------:R-:W-:-:S04]  /*46e0*/  UISETP.NE.AND UP1, UPT, UR9, 0x4, UPT ;  /* 0x000000040900788c */ /* 0x000fc8000bf25270 */
[----:B------:R-:W-:Y:S02]  /*46f0*/  USEL UR7, URZ, 0x1, UP1 ;  /* 0x00000001ff077887 */ /* 0x000fe40008800000 */
[----:B------:R-:W-:-:S04]  /*4700*/  USEL UR9, UR9, URZ, UP1 ;  /* 0x000000ff09097287 */ /* 0x000fc80008800000 */
[----:B------:R-:W-:Y:S01]  /*4710*/  ULEA UR9, UR9, UR5, 0x3 ;  /* 0x0000000509097291 */ /* 0x000fe2000f8e18ff */
[----:B-1----:R-:W-:-:S04]  /*4720*/  LOP3.LUT R3, R2, UR7, RZ, 0x3c, !PT ;  /* 0x0000000702037c12 */ /* 0x002fc8000f8e3cff */
[----:B------:R-:W-:Y:S01]  /*4730*/  SHF.L.U32 R3, R3, 0x1f, RZ ;  /* 0x0000001f03037819 */ /* 0x000fe200000006ff */
[----:B------:R-:W-:-:S04]  /*4740*/  IMAD.U32 R0, RZ, RZ, UR9 ;  /* 0x00000009ff007e24 */ /* 0x000fc8000f8e00ff */
[----:B------:R1:W2:Y:S03]  /*4750*/  SYNCS.PHASECHK.TRANS64.TRYWAIT P0, [R0+URZ], R3 ;  /* 0x00000003000075a7 */ /* 0x0002a600080011ff */
[----:B--2---:R-:W-:Y:S05]  /*4760*/  @!P0 NANOSLEEP.SYNCS 0x989680 ;  /* 0x009896800000895d */ /* 0x004fea0003900000 */
[----:B------:R-:W2:Y:S02]  /*4770*/  @!P0 SYNCS.PHASECHK.TRANS64 P0, [R0+URZ], R3 ;  /* 0x00000003000085a7 */ /* 0x000ea400080010ff */
[----:B--2---:R-:W-:Y:S05]  /*4780*/  @P0 BRA `(.L_x_96) ;  /* 0x0000000000200947 */ /* 0x004fea0003800000 */
.L_x_97:
[----:B--2---:R2:W3:Y:S02]  /*4790*/  SYNCS.PHASECHK.TRANS64.TRYWAIT P0, [R0+URZ], R3 ;  /* 0x00000003000075a7 */ /* 0x0044e400080011ff */
[----:B---3--:R-:W-:Y:S05]  /*47a0*/  @!P0 NANOSLEEP.SYNCS 0x989680 ;  /* 0x009896800000895d */ /* 0x008fea0003900000 */
[----:B------:R-:W3:Y:S02]  /*47b0*/  @!P0 SYNCS.PHASECHK.TRANS64 P0, [R0+URZ], R3 ;  /* 0x00000003000085a7 */ /* 0x000ee400080010ff */
[----:B---3--:R-:W-:Y:S05]  /*47c0*/  @!P0 BRA `(.L_x_97) ;  /* 0xfffffffc00f08947 */ /* 0x008fea000383ffff */
[----:B------:R-:W-:Y:S05]  /*47d0*/  BRA `(.L_x_96) ;  /* 0x00000000000c7947 */ /* 0x000fea0003800000 */
.L_x_92:
[----:B------:R-:W-:-:S04]  /*47e0*/  UIADD3 UR5, UPT, UPT, UR8, 0x1e0, URZ ;  /* 0x000001e008057890 */ /* 0x000fc8000fffe0ff */
[----:B------:R-:W-:-:S09]  /*47f0*/  UPRMT UR5, UR4, 0x654, UR5 ;  /* 0x0000065404057896 */ /* 0x000fd20008000005 */
[----:B------:R-:W-:Y:S03]  /*4800*/  SYNCS.ARRIVE.TRANS64.RED.A1T0 RZ, [UR5], RZ ;  /* 0x000000ffffff79a7 */ /* 0x000fe60008100405 */
.L_x_96:
[----:B-12---:R-:W-:Y:S01]  /*4810*/  SHF.L.U32 R3, RZ, 0x1f, RZ ;  /* 0x0000001fff037819 */ /* 0x006fe200000006ff */
[----:B------:R-:W-:Y:S01]  /*4820*/  UIADD3 UR5, UPT, UPT, UR8, 0x1e0, URZ ;  /* 0x000001e008057890 */ /* 0x000fe2000fffe0ff */
[----:B------:R-:W-:Y:S02]  /*4830*/  PLOP3.LUT P0, PT, PT, PT, UP0, 0x80, 0x8 ;  /* 0x000000000008781c */ /* 0x000fe40003f0f008 */
[----:B------:R-:W1:Y:S02]  /*4840*/  SYNCS.PHASECHK.TRANS64.TRYWAIT P1, [UR8+0x1e0], R3 ;  /* 0x0001e003ff0075a7 */ /* 0x000e640008021108 */
[----:B-1----:R-:W-:Y:S09]  /*4850*/  @!P1 BRA `(.L_x_98) ;  /* 0x000000a0004c9947 */ /* 0x002ff20003800000 */
.L_x_384:
[----:B------:R-:W-:Y:S01]  /*4860*/  @!UP0 UPRMT UR5, UR4, 0x654, UR5 ;  /* 0x0000065404058896 */ /* 0x000fe20008000005 */
[----:B------:R-:W-:Y:S02]  /*4870*/  UMOV UR8, 0xffff ;  /* 0x0000ffff00087882 */ /* 0x000fe40000000000 */
[----:B------:R-:W-:-:S06]  /*4880*/  UMOV UR4, 0x1 ;  /* 0x0000000100047882 */ /* 0x000fcc0000000000 */
[----:B------:R-:W-:Y:S01]  /*4890*/  @!P0 SYNCS.ARRIVE.TRANS64.RED.A1T0 RZ, [UR5], RZ ;  /* 0x000000ffffff89a7 */ /* 0x000fe20008100405 */
[----:B------:R-:W-:Y:S01]  /*48a0*/  NOP ;  /* 0x0000000000007918 */ /* 0x000fe20000000000 */
[----:B-1----:R-:W1:Y:S01]  /*48b0*/  LDS R0, [UR6+0x14] ;  /* 0x00001406ff007984 */ /* 0x002e620008000800 */
[----:B------:R-:W-:-:S04]  /*48c0*/  ULOP3.LUT UR5, UR24, 0xffff, URZ, 0xc0, !UPT ;  /* 0x0000ffff18057892 */ /* 0x000fc8000f8ec0ff */
[----:B------:R-:W-:-:S04]  /*48d0*/  USHF.R.U32.HI UR5, URZ, 0x5, UR5 ;  /* 0x00000005ff057899 */ /* 0x000fc80008011605 */
[----:B------:R-:W-:Y:S02]  /*48e0*/  USHF.L.U32 UR8, UR8, UR5, URZ ;  /* 0x0000000508087299 */ /* 0x000fe400080006ff */
[----:B------:R-:W-:-:S04]  /*48f0*/  USHF.L.U32 UR4, UR4, UR5, URZ ;  /* 0x0000000504047299 */ /* 0x000fc800080006ff */
[----:B-1----:R-:W-:-:S04]  /*4900*/  LOP3.LUT R0, R0, UR8, RZ, 0xc0, !PT ;  /* 0x0000000800007c12 */ /* 0x002fc8000f8ec0ff */
[----:B------:R-:W-:-:S13]  /*4910*/  ISETP.NE.AND P0, PT, R0, UR8, PT ;  /* 0x0000000800007c0c */ /* 0x000fda000bf05270 */
[----:B------:R-:W-:Y:S05]  /*4920*/  @P0 BRA `(.L_x_99) ;  /* 0x0000000000580947 */ /* 0x000fea0003800000 */
[----:B------:R-:W1:Y:S02]  /*4930*/  LDS R0, [UR6+0x18] ;  /* 0x00001806ff007984 */ /* 0x000e640008000800 */
[----:B-1----:R-:W-:-:S04]  /*4940*/  LOP3.LUT R0, R0, UR4, RZ, 0xc0, !PT ;  /* 0x0000000400007c12 */ /* 0x002fc8000f8ec0ff */
[----:B------:R-:W-:-:S13]  /*4950*/  ISETP.NE.AND P0, PT, R0, UR4, PT ;  /* 0x0000000400007c0c */ /* 0x000fda000bf05270 */
[----:B------:R-:W-:Y:S05]  /*4960*/  @P0 BRA `(.L_x_100) ;  /* 0x00000000003c0947 */ /* 0x000fea0003800000 */
[----:B------:R-:W1:Y:S01]  /*4970*/  S2R R2, SR_LANEID ;  /* 0x0000000000027919 */ /* 0x000e620000000000 */
[----:B------:R-:W-:Y:S01]  /*4980*/  ULOP3.LUT UR8, URZ, UR8, URZ, 0x33, !UPT ;  /* 0x00000008ff087292 */ /* 0x000fe2000f8e33ff */
[----:B------:R-:W-:Y:S01]  /*4990*/  LOP3.LUT R4, RZ, UR4, RZ, 0x33, !PT ;  /* 0x00000004ff047c12 */ /* 0x000fe2000f8e33ff */
[----:B------:R-:W-:Y:S02]  /*49a0*/  VOTEU.ANY UR7, UPT, PT ;  /* 0x0000000000077886 */ /* 0x000fe400038e0100 */
[----:B------:R-:W-:Y:S01]  /*49b0*/  UFLO.U32 UR7, UR7 ;  /* 0x00000007000772bd */ /* 0x000fe200080e0000 */
[----:B------:R-:W2:Y:S01]  /*49c0*/  REDUX UR4, R4 ;  /* 0x00000000040473c4 */ /* 0x000ea20000000000 */
[----:B------:R-:W-:-:S06]  /*49d0*/  IMAD.U32 R0, RZ, RZ, UR8 ;  /* 0x00000008ff007e24 */ /* 0x000fcc000f8e00ff */
[----:B------:R3:W-:Y:S01]  /*49e0*/  UTCATOMSWS.AND URZ, UR8 ;  /* 0x0000000800ff79e3 */ /* 0x0007e20008000000 */
[----:B------:R-:W4:Y:S01]  /*49f0*/  REDUX UR5, R0 ;  /* 0x00000000000573c4 */ /* 0x000f220000000000 */
[----:B-1----:R-:W-:Y:S01]  /*4a00*/  ISETP.EQ.U32.AND P0, PT, R2, UR7, PT ;  /* 0x0000000702007c0c */ /* 0x002fe2000bf02070 */
[----:B--2---:R-:W-:Y:S01]  /*4a10*/  IMAD.U32 R2, RZ, RZ, UR4 ;  /* 0x00000004ff027e24 */ /* 0x004fe2000f8e00ff */
[----:B----4-:R-:W-:-:S11]  /*4a20*/  MOV R3, UR5 ;  /* 0x0000000500037c02 */ /* 0x010fd60008000f00 */
[----:B------:R3:W-:Y:S04]  /*4a30*/  @P0 ATOMS.AND RZ, [UR6+0x14], R3 ;  /* 0x00001403ffff098c */ /* 0x0007e8000a800006 */
[----:B------:R3:W-:Y:S01]  /*4a40*/  @P0 ATOMS.AND RZ, [UR6+0x18], R2 ;  /* 0x00001802ffff098c */ /* 0x0007e2000a800006 */
[----:B------:R-:W-:Y:S05]  /*4a50*/  BRA `(.L_x_101) ;  /* 0x0000000000147947 */ /* 0x000fea0003800000 */
.L_x_100:
[----:B------:R-:W-:Y:S02]  /*4a60*/  MOV R2, 0x4a80 ;  /* 0x00004a8000027802 */ /* 0x000fe40000000f00 */
[----:B-----5:R-:W-:Y:S05]  /*4a70*/  CALL.REL.NOINC `($__internal_0_$__cuda_sm10x_tcgen05_guardrail_trap_col_being_dealloced_not_returned_by_alloc) ;  /* 0x000000a000607944 */ /* 0x020fea0003c00000 */
[----:B------:R-:W-:Y:S05]  /*4a80*/  BRA `(.L_x_101) ;  /* 0x0000000000087947 */ /* 0x000fea0003800000 */
.L_x_99:
[----:B------:R-:W-:Y:S02]  /*4a90*/  MOV R2, 0x4ab0 ;  /* 0x00004ab000027802 */ /* 0x000fe40000000f00 */
[----:B-----5:R-:W-:Y:S05]  /*4aa0*/  CALL.REL.NOINC `($__internal_2_$__cuda_sm10x_tcgen05_guardrail_trap_unallocated_columns_being_dealloced) ;  /* 0x000000a0006c7944 */ /* 0x020fea0003c00000 */
.L_x_101:
[----:B------:R-:W-:Y:S01]  /*4ab0*/  NOP ;  /* 0x0000000000007918 */ /* 0x000fe20000000000 */
[----:B---3--:R-:W-:Y:S05]  /*4ac0*/  EXIT ;  /* 0x000000000000794d */ /* 0x008fea0003800000 */
.L_x_72:
[----:B------:R-:W-:-:S09]  /*4ad0*/  UISETP.NE.OR UP5, UPT, UR10, 0x3, UP5 ;  /* 0x000000030a00788c */ /* 0x000fd2000afa5670 */
[----:B------:R-:W-:Y:S05]  /*4ae0*/  BRA.U UP5, `(.L_x_102) ;  /* 0x0000000905c87547 */ /* 0x000fea000b800000 */
[----:B------:R-:W1:Y:S01]  /*4af0*/  LDC R0, c[0x0][0xb30] ;  /* 0x0002cc00ff007b82 */ /* 0x000e620000000800 */
[----:B------:R-:W2:Y:S01]  /*4b00*/  LDCU.64 UR8, c[0x0][0x888] ;  /* 0x00011100ff0877ac */ /* 0x000ea20008000a00 */
[----:B------:R-:W-:Y:S01]  /*4b10*/  IMAD.MOV.U32 R30, RZ, RZ, 0x1 ;  /* 0x00000001ff1e7424 */ /* 0x000fe200078e00ff */
[----:B------:R-:W-:Y:S01]  /*4b20*/  CS2R R28, SRZ ;  /* 0x00000000001c7805 */ /* 0x000fe2000001ff00 */
[----:B------:R-:W-:Y:S01]  /*4b30*/  IMAD.MOV.U32 R25, RZ, RZ, 0x2000 ;  /* 0x00002000ff197424 */ /* 0x000fe200078e00ff */
[----:B------:R-:W3:Y:S03]  /*4b40*/  LDCU.64 UR4, c[0x0][0x890] ;  /* 0x00011200ff0477ac */ /* 0x000ee60008000a00 */
[----:B------:R-:W4:Y:S01]  /*4b50*/  LDC R19, c[0x0][0x370] ;  /* 0x0000dc00ff137b82 */ /* 0x000f220000000800 */
[----:B------:R-:W-:Y:S01]  /*4b60*/  UMOV UR6, 0x400 ;  /* 0x0000040000067882 */ /* 0x000fe20000000000 */
[----:B------:R-:W-:-:S02]  /*4b70*/  UPLOP3.LUT UP1, UPT, UPT, UPT, UPT, 0x40, 0x4 ;  /* 0x000000000004789c */ /* 0x000fc40003f2e870 */
[----:B------:R-:W-:-:S04]  /*4b80*/  ULEA UR6, UR37, UR6, 0x18 ;  /* 0x0000000625067291 */ /* 0x000fc8000f8ec0ff */
[----:B------:R-:W4:Y:S01]  /*4b90*/  LDC R2, c[0x0][0xb0c] ;  /* 0x0002c300ff027b82 */ /* 0x000f220000000800 */
[----:B--2---:R-:W-:Y:S02]  /*4ba0*/  UISETP.NE.U32.AND UP2, UPT, UR8, URZ, UPT ;  /* 0x000000ff0800728c */ /* 0x004fe4000bf45070 */
[----:B------:R-:W-:Y:S02]  /*4bb0*/  UIADD3 UR8, UPT, UPT, UR6, 0x140, URZ ;  /* 0x0000014006087890 */ /* 0x000fe4000fffe0ff */
[----:B---3--:R-:W-:-:S03]  /*4bc0*/  UISETP.NE.U32.AND UP3, UPT, UR4, URZ, UPT ;  /* 0x000000ff0400728c */ /* 0x008fc6000bf65070 */
[----:B------:R-:W2:Y:S01]  /*4bd0*/  LDC R18, c[0x0][0xb20] ;  /* 0x0002c800ff127b82 */ /* 0x000ea20000000800 */
[----:B-1----:R-:W-:Y:S01]  /*4be0*/  ISETP.NE.AND P1, PT, R0, 0x1, PT ;  /* 0x000000010000780c */ /* 0x002fe20003f25270 */
[----:B------:R-:W-:Y:S02]  /*4bf0*/  UISETP.NE.AND.EX UP2, UPT, UR9, URZ, UPT, UP2 ;  /* 0x000000ff0900728c */ /* 0x000fe4000bf45320 */
[----:B------:R-:W-:Y:S02]  /*4c00*/  UPRMT UR37, UR37, 0x654, UR8 ;  /* 0x0000065425257896 */ /* 0x000fe40008000008 */
[----:B------:R-:W-:Y:S02]  /*4c10*/  UISETP.NE.AND.EX UP3, UPT, UR5, URZ, UPT, UP3 ;  /* 0x000000ff0500728c */ /* 0x000fe4000bf65330 */
[----:B------:R-:W1:Y:S08]  /*4c20*/  LDC.64 R32, c[0x0][0x348] ;  /* 0x0000d200ff207b82 */ /* 0x000e700000000a00 */
[----:B------:R-:W3:Y:S08]  /*4c30*/  LDC.64 R16, c[0x0][0xb10] ;  /* 0x0002c400ff107b82 */ /* 0x000ef00000000a00 */
[----:B------:R-:W1:Y:S08]  /*4c40*/  LDC.64 R6, c[0x0][0xb18] ;  /* 0x0002c600ff067b82 */ /* 0x000e700000000a00 */
[----:B------:R-:W1:Y:S08]  /*4c50*/  LDC.64 R4, c[0x0][0xb28] ;  /* 0x0002ca00ff047b82 */ /* 0x000e700000000a00 */
[----:B--2-4-:R-:W1:Y:S02]  /*4c60*/  LDC R24, c[0x0][0x374] ;  /* 0x0000dd00ff187b82 */ /* 0x014e640000000800 */
.L_x_110:
[C---:B------:R-:W-:Y:S02]  /*4c70*/  LEA R0, R29.reuse, UR6, 0x3 ;  /* 0x000000061d007c11 */ /* 0x040fe4000f8e18ff */
[----:B------:R-:W-:Y:S02]  /*4c80*/  SHF.L.U32 R3, R28, 0x1f, RZ ;  /* 0x0000001f1c037819 */ /* 0x000fe400000006ff */
[----:B------:R-:W-:Y:S02]  /*4c90*/  LEA R20, R29, UR6, 0x4 ;  /* 0x000000061d147c11 */ /* 0x000fe4000f8e20ff */
[----:B--2---:R-:W2:Y:S02]  /*4ca0*/  SYNCS.PHASECHK.TRANS64.TRYWAIT P0, [R0+URZ+0x160], R3 ;  /* 0x00016003000075a7 */ /* 0x004ea400080011ff */
[----:B--2---:R-:W-:Y:S05]  /*4cb0*/  @!P0 BRA `(.L_x_103) ;  /* 0x0000009c004c8947 */ /* 0x004fea0003800000 */
.L_x_385:
[----:B------:R-:W-:Y:S01]  /*4cc0*/  ISETP.GE.AND P0, PT, R72, 0x1, PT ;  /* 0x000000014800780c */ /* 0x000fe20003f06270 */
[----:B------:R-:W4:Y:S01]  /*4cd0*/  LDS.128 R20, [R20+0x1f0] ;  /* 0x0001f00014147984 */ /* 0x000f220000000c00 */
[----:B------:R-:W-:Y:S01]  /*4ce0*/  ISETP.NE.U32.AND P4, PT, RZ, UR4, PT ;  /* 0x00000004ff007c0c */ /* 0x000fe2000bf85070 */
[----:B--2---:R-:W-:Y:S01]  /*4cf0*/  VIADD R0, R0, 0x170 ;  /* 0x0000017000007836 */ /* 0x004fe20000000000 */
[----:B------:R-:W-:Y:S02]  /*4d00*/  SHF.L.U32 R26, R30, 0x1f, RZ ;  /* 0x0000001f1e1a7819 */ /* 0x000fe400000006ff */
[----:B------:R-:W-:Y:S02]  /*4d10*/  ISETP.NE.AND.EX P4, PT, RZ, UR5, PT, P4 ;  /* 0x00000005ff007c0c */ /* 0x000fe4000bf85340 */
[----:B------:R-:W-:Y:S01]  /*4d20*/  PRMT R0, RZ, 0x654, R0 ;  /* 0x00000654ff007816 */ /* 0x000fe20000000000 */
[----:B------:R-:W-:Y:S01]  /*4d30*/  @!PT LDS RZ, [RZ] ;  /* 0x00000000fffff984 */ /* 0x000fe20000000800 */
[----:B------:R-:W-:Y:S01]  /*4d40*/  @!PT LDS RZ, [RZ] ;  /* 0x00000000fffff984 */ /* 0x000fe20000000800 */
[----:B------:R-:W-:Y:S01]  /*4d50*/  @!PT LDS RZ, [RZ] ;  /* 0x00000000fffff984 */ /* 0x000fe20000000800 */
[----:B------:R-:W-:Y:S01]  /*4d60*/  @!PT LDS RZ, [RZ] ;  /* 0x00000000fffff984 */ /* 0x000fe20000000800 */
[----:B------:R2:W-:Y:S06]  /*4d70*/  MEMBAR.ALL.CTA ;  /* 0x0000000000007992 */ /* 0x0005ec0000008000 */
[----:B--2---:R-:W2:Y:S02]  /*4d80*/  FENCE.VIEW.ASYNC.S ;  /* 0x00000000000073c6 */ /* 0x004ea40000000000 */
[----:B--2---:R2:W-:Y:S01]  /*4d90*/  SYNCS.ARRIVE.TRANS64.RED.A1T0 RZ, [R0+URZ], RZ ;  /* 0x000000ff00ff79a7 */ /* 0x0045e200081004ff */
[----:B----4-:R-:W-:Y:S11]  /*4da0*/  LOP3.LUT P3, RZ, R22, 0x1, RZ, 0xc0, !PT ;  /* 0x0000000116ff7812 */ /* 0x010ff6000786c0ff */
[----:B------:R-:W-:Y:S02]  /*4db0*/  @!UPT UIADD3 URZ, UPT, UPT, URZ, URZ, URZ ;  /* 0x000000fffffff290 */ /* 0x000fe4000fffe0ff */
[----:B------:R-:W-:Y:S02]  /*4dc0*/  @P3 MOV R13, R20 ;  /* 0x00000014000d3202 */ /* 0x000fe40000000f00 */
[----:B------:R-:W-:Y:S01]  /*4dd0*/  @P3 LOP3.LUT R8, R21, 0xffff, RZ, 0xc0, !PT ;  /* 0x0000ffff15083812 */ /* 0x000fe200078ec0ff */
[----:B--2---:R-:W-:Y:S06]  /*4de0*/  @!P0 BRA `(.L_x_104) ;  /* 0x0000000000a48947 */ /* 0x004fec0003800000 */
[----:B-1----:R-:W-:Y:S01]  /*4df0*/  IMAD.HI.U32 R31, R24, R7, RZ ;  /* 0x00000007181f7227 */ /* 0x002fe200078e00ff */
[----:B------:R-:W-:Y:S02]  /*4e00*/  ISETP.NE.AND P0, PT, R6, 0x1, PT ;  /* 0x000000010600780c */ /* 0x000fe40003f05270 */
[----:B------:R-:W-:Y:S01]  /*4e10*/  ISETP.NE.AND P2, PT, R72, 0x1, PT ;  /* 0x000000014800780c */ /* 0x000fe20003f45270 */
[----:B---3--:R-:W-:Y:S01]  /*4e20*/  IMAD.HI.U32 R34, R19, R16, RZ ;  /* 0x0000001013227227 */ /* 0x008fe200078e00ff */
[----:B------:R-:W-:Y:S02]  /*4e30*/  SHF.R.U32.HI R31, RZ, R18, R31 ;  /* 0x00000012ff1f7219 */ /* 0x000fe4000001161f */
[----:B------:R-:W-:Y:S01]  /*4e40*/  ISETP.NE.AND P5, PT, R2, 0x1, PT ;  /* 0x000000010200780c */ /* 0x000fe20003fa5270 */
[----:B------:R-:W-:Y:S01]  /*4e50*/  IMAD.HI.U32 R36, R13, R16, RZ ;  /* 0x000000100d247227 */ /* 0x000fe200078e00ff */
[----:B------:R-:W-:Y:S02]  /*4e60*/  SHF.R.U32.HI R34, RZ, R17, R34 ;  /* 0x00000011ff227219 */ /* 0x000fe40000011622 */
[----:B------:R-:W-:Y:S01]  /*4e70*/  SEL R3, R24, R31, !P0 ;  /* 0x0000001f18037207 */ /* 0x000fe20004000000 */
[C---:B------:R-:W-:Y:S01]  /*4e80*/  IMAD.HI.U32 R31, R8.reuse, R7, RZ ;  /* 0x00000007081f7227 */ /* 0x040fe200078e00ff */
[----:B------:R-:W-:Y:S02]  /*4e90*/  SEL R11, R19, R34, !P5 ;  /* 0x00000022130b7207 */ /* 0x000fe40006800000 */
[----:B------:R-:W-:Y:S01]  /*4ea0*/  SHF.R.U32.HI R36, RZ, R17, R36 ;  /* 0x00000011ff247219 */ /* 0x000fe20000011624 */
[----:B------:R-:W-:Y:S01]  /*4eb0*/  IMAD.HI.U32 R38, R3, R4, RZ ;  /* 0x0000000403267227 */ /* 0x000fe200078e00ff */
[----:B------:R-:W-:Y:S03]  /*4ec0*/  SHF.R.U32.HI R31, RZ, R18, R31 ;  /* 0x00000012ff1f7219 */ /* 0x000fe6000001161f */
[----:B------:R-:W-:Y:S01]  /*4ed0*/  IMAD.HI.U32 R34, R11, R4, RZ ;  /* 0x000000040b227227 */ /* 0x000fe200078e00ff */
[----:B------:R-:W-:Y:S02]  /*4ee0*/  @P2 SHF.R.U32.HI R3, RZ, R5, R38 ;  /* 0x00000005ff032219 */ /* 0x000fe40000011626 */
[----:B------:R-:W-:Y:S02]  /*4ef0*/  SEL R9, R8, R31, !P0 ;  /* 0x0000001f08097207 */ /* 0x000fe40004000000 */
[----:B------:R-:W-:Y:S01]  /*4f00*/  @P2 SHF.R.U32.HI R11, RZ, R5, R34 ;  /* 0x00000005ff0b2219 */ /* 0x000fe20000011622 */
[C---:B------:R-:W-:Y:S01]  /*4f10*/  IMAD R10, R72.reuse, R3, RZ ;  /* 0x00000003480a7224 */ /* 0x040fe200078e02ff */
[----:B------:R-:W-:Y:S01]  /*4f20*/  SEL R3, R13, R36, !P5 ;  /* 0x000000240d037207 */ /* 0x000fe20006800000 */
[C---:B------:R-:W-:Y:S03]  /*4f30*/  IMAD.HI.U32 R14, R9.reuse, R4, RZ ;  /* 0x00000004090e7227 */ /* 0x040fe600078e00ff */
[----:B------:R-:W-:Y:S01]  /*4f40*/  ISETP.GE.AND P0, PT, R9, R10, PT ;  /* 0x0000000a0900720c */ /* 0x000fe20003f06270 */
[C---:B------:R-:W-:Y:S01]  /*4f50*/  IMAD R12, R72.reuse, R11, RZ ;  /* 0x0000000b480c7224 */ /* 0x040fe200078e02ff */
[-C--:B------:R-:W-:Y:S04]  /*4f60*/  SHF.R.U32.HI R14, RZ, R5.reuse, R14 ;  /* 0x00000005ff0e7219 */ /* 0x080fe8000001160e */
[----:B------:R-:W-:Y:S02]  /*4f70*/  ISETP.GE.OR P0, PT, R3, R12, P0 ;  /* 0x0000000c0300720c */ /* 0x000fe40000706670 */
[----:B------:R-:W-:Y:S05]  /*4f80*/  SEL R15, R9, R14, !P2 ;  /* 0x0000000e090f7207 */ /* 0x000fea0005000000 */
[----:B------:R-:W-:Y:S04]  /*4f90*/  IMAD.MOV R14, RZ, RZ, -R15 ;  /* 0x000000ffff0e7224 */ /* 0x000fe800078e0a0f */
[----:B------:R-:W-:Y:S02]  /*4fa0*/  IMAD R14, R72, R14, R9 ;  /* 0x0000000e480e7224 */ /* 0x000fe400078e0209 */
[C---:B------:R-:W-:Y:S05]  /*4fb0*/  @!P0 IMAD.HI.U32 R10, R3.reuse, R4, RZ ;  /* 0x00000004030a8227 */ /* 0x040fea00078e00ff */
[----:B------:R-:W-:Y:S04]  /*4fc0*/  @!P0 SHF.R.U32.HI R10, RZ, R5, R10 ;  /* 0x00000005ff0a8219 */ /* 0x000fe8000001160a */
[----:B------:R-:W-:Y:S01]  /*4fd0*/  @!P0 SEL R0, R3, R10, !P2 ;  /* 0x0000000a03008207 */ /* 0x000fe20005000000 */
[----:B------:R-:W-:Y:S03]  /*4fe0*/  IMAD.MOV R10, RZ, RZ, -R3 ;  /* 0x000000ffff0a7224 */ /* 0x000fe600078e0a03 */
[----:B------:R-:W-:Y:S01]  /*4ff0*/  @!P0 IADD3 R15, PT, PT, R15, -R0, RZ ;  /* 0x800000000f0f8210 */ /* 0x000fe20007ffe0ff */
[----:B------:R-:W-:Y:S01]  /*5000*/  @!P0 IMAD R0, R11, R14, R0 ;  /* 0x0000000e0b008224 */ /* 0x000fe200078e0200 */
[----:B------:R-:W-:Y:S01]  /*5010*/  IADD3 R11, PT, PT, -R9, RZ, RZ ;  /* 0x000000ff090b7210 */ /* 0x000fe20007ffe1ff */
[----:B------:R-:W-:Y:S02]  /*5020*/  IMAD R13, R2, R10, R13 ;  /* 0x0000000a020d7224 */ /* 0x000fe400078e020d */
[----:B------:R-:W-:Y:S02]  /*5030*/  @!P0 IMAD R9, R15, R72, R3 ;  /* 0x000000480f098224 */ /* 0x000fe400078e0203 */
[----:B------:R-:W-:Y:S02]  /*5040*/  @!P0 IMAD.MOV.U32 R3, RZ, RZ, R0 ;  /* 0x000000ffff038224 */ /* 0x000fe400078e0000 */
[----:B------:R-:W-:Y:S02]  /*5050*/  IMAD R8, R6, R11, R8 ;  /* 0x0000000b06087224 */ /* 0x000fe400078e0208 */
[----:B------:R-:W-:Y:S02]  /*5060*/  IMAD R13, R3, R2, R13 ;  /* 0x00000002030d7224 */ /* 0x000fe400078e020d */
[----:B------:R-:W-:Y:S02]  /*5070*/  IMAD R8, R9, R6, R8 ;  /* 0x0000000609087224 */ /* 0x000fe400078e0208 */
.L_x_104:
[----:B------:R-:W-:Y:S05]  /*5080*/  BRA.U UP1, `(.L_x_105) ;  /* 0x0000000101107547 */ /* 0x000fea000b800000 */
[----:B------:R-:W-:Y:S04]  /*5090*/  MOV R0, UR7 ;  /* 0x0000000700007c02 */ /* 0x000fe80008000f00 */
[----:B------:R-:W-:Y:S04]  /*50a0*/  SHF.L.U32 R3, R0, 0x1f, RZ ;  /* 0x0000001f00037819 */ /* 0x000fe800000006ff */
[----:B------:R-:W2:Y:S02]  /*50b0*/  SYNCS.PHASECHK.TRANS64.TRYWAIT P0, [UR6+0x158], R3 ;  /* 0x00015803ff0075a7 */ /* 0x000ea40008001106 */
[----:B--2---:R-:W-:Y:S05]  /*50c0*/  @!P0 BRA `(.L_x_106) ;  /* 0x00000098005c8947 */ /* 0x004fea0003800000 */
.L_x_105:
[----:B------:R-:W-:Y:S05]  /*50d0*/  BRA.U !UP3, `(.L_x_107) ;  /* 0x000000010b347547 */ /* 0x000fea000b800000 */
[----:B------:R-:W-:Y:S01]  /*50e0*/  UPLOP3.LUT UP0, UPT, UPT, UPT, UP2, 0x80, 0x8 ;  /* 0x000000000008789c */ /* 0x000fe20003f0f020 */
[----:B--2---:R-:W-:Y:S02]  /*50f0*/  HFMA2 R0, -RZ, RZ, 0, 5.9604644775390625e-08 ;  /* 0x00000001ff007431 */ /* 0x004fe400000001ff */
[----:B------:R-:W-:Y:S03]  /*5100*/  IMAD.MOV.U32 R179, RZ, RZ, 0x1 ;  /* 0x00000001ffb37424 */ /* 0x000fe600078e00ff */
[----:B------:R-:W-:Y:S05]  /*5110*/  PLOP3.LUT P0, PT, PT, PT, UP0, 0x80, 0x8 ;  /* 0x000000000008781c */ /* 0x000fea0003f0f008 */
[----:B------:R-:W2:Y:S01]  /*5120*/  @UP0 LDCU.64 UR10, c[0x0][0x888] ;  /* 0x00011100ff0a07ac */ /* 0x000ea20008000a00 */
[----:B------:R-:W-:Y:S07]  /*5130*/  @UP0 UIMAD UR8, UR36, UR4, URZ ;  /* 0x00000004240802a4 */ /* 0x000fee000f8e02ff */
[----:B------:R-:W-:Y:S01]  /*5140*/  @!P0 PRMT R179, R0, 0x7610, R179 ;  /* 0x0000761000b38816 */ /* 0x000fe200000000b3 */
[----:B--2---:R-:W-:Y:S03]  /*5150*/  @UP0 UIMAD.WIDE UR10, UR8, 0x4, UR10 ;  /* 0x00000004080a08a5 */ /* 0x004fe6000f8e020a */
[----:B------:R-:W2:Y:S03]  /*5160*/  @!UP0 LDCU UR8, c[0x0][0x880] ;  /* 0x00011000ff0887ac */ /* 0x000ea60008000800 */
[----:B------:R-:W-:Y:S01]  /*5170*/  IMAD.U32 R10, RZ, RZ, UR10 ;  /* 0x0000000aff0a7e24 */ /* 0x000fe2000f8e00ff */
[----:B------:R-:W-:Y:S05]  /*5180*/  MOV R11, UR11 ;  /* 0x0000000b000b7c02 */ /* 0x000fea0008000f00 */
[----:B-----5:R4:W5:Y:S02]  /*5190*/  @P0 LDG.E R129, desc[UR40][R10.64] ;  /* 0x000000280a810981 */ /* 0x020964000c1e1900 */
[----:B--2-4-:R-:W-:Y:S07]  /*51a0*/  @!P0 IMAD.U32 R129, RZ, RZ, UR8 ;  /* 0x00000008ff818e24 */ /* 0x014fee000f8e00ff */
.L_x_107:
[----:B-----5:R-:W-:Y:S01]  /*51b0*/  @!P4 FSETP.EQ.AND P5, PT, R129, RZ, PT ;  /* 0x000000ff8100c20b */ /* 0x020fe20003fa2000 */
[----:B------:R-:W-:Y:S01]  /*51c0*/  @!UPT UIADD3 URZ, UPT, UPT, URZ, URZ, URZ ;  /* 0x000000fffffff290 */ /* 0x000fe2000fffe0ff */
[----:B------:R-:W-:Y:S11]  /*51d0*/  @!P4 BRA `(.L_x_108) ;  /* 0x000000000014c947 */ /* 0x000ff60003800000 */
[----:B------:R-:W-:Y:S02]  /*51e0*/  LOP3.LUT P0, RZ, R179, 0xff, RZ, 0xc0, !PT ;  /* 0x000000ffb3ff7812 */ /* 0x000fe4000780c0ff */
[----:B------:R-:W-:Y:S04]  /*51f0*/  PLOP3.LUT P5, PT, PT, PT, UP0, 0x80, 0x8 ;  /* 0x000000000008781c */ /* 0x000fe80003faf008 */
[----:B------:R-:W-:Y:S07]  /*5200*/  PLOP3.LUT P5, PT, P5, PT, PT, 0x8, 0x80 ;  /* 0x000000000080781c */ /* 0x000fee0002fae170 */
[----:B------:R-:W-:Y:S11]  /*5210*/  @P0 FSETP.EQ.AND P5, PT, R129, RZ, PT ;  /* 0x000000ff8100020b */ /* 0x000ff60003fa2000 */
[----:B------:R-:W-:Y:S02]  /*5220*/  @!UPT UIADD3 URZ, UPT, UPT, URZ, URZ, URZ ;  /* 0x000000fffffff290 */ /* 0x000fe4000fffe0ff */
.L_x_108:
[----:B------:R-:W4:Y:S01]  /*5230*/  SYNCS.PHASECHK.TRANS64.TRYWAIT P4, [UR6+0x148], R26 ;  /* 0x0001481aff0075a7 */ /* 0x000f220008081106 */
[----:B------:R-:W-:Y:S01]  /*5240*/  @P3 SHF.R.U32.HI R27, RZ, 0x10, R21 ;  /* 0x00000010ff1b3819 */ /* 0x000fe20000011615 */
[----:B------:R-:W-:Y:S01]  /*5250*/  VIADD R29, R29, 0x1 ;  /* 0x000000011d1d7836 */ /* 0x000fe20000000000 */
[----:B------:R-:W5:Y:S08]  /*5260*/  LDC.64 R14, c[0x0][0xb10] ;  /* 0x0002c400ff0e7b82 */ /* 0x000f700000000a00 */
[----:B------:R-:W1:Y:S08]  /*5270*/  LDC.64 R10, c[0x0][0xb18] ;  /* 0x0002c600ff0a7b82 */ /* 0x000e700000000a00 */
[----:B--2---:R-:W2:Y:S08]  /*5280*/  @!P1 LDC R0, c[0x0][0xb20] ;  /* 0x0002c800ff009b82 */ /* 0x004eb00000000800 */
[----:B------:R-:W3:Y:S01]  /*5290*/  @!P1 LDC R3, c[0x0][0xb0c] ;  /* 0x0002c300ff039b82 */ /* 0x000ee20000000800 */
[----:B-----5:R-:W-:Y:S05]  /*52a0*/  @!P1 IMAD.HI.U32 R14, R13, R14, RZ ;  /* 0x0000000e0d0e9227 */ /* 0x020fea00078e00ff */
[----:B------:R-:W-:Y:S01]  /*52b0*/  @!P1 SHF.R.U32.HI R14, RZ, R15, R14 ;  /* 0x0000000fff0e9219 */ /* 0x000fe2000001160e */
[----:B-1----:R-:W-:Y:S01]  /*52c0*/  @!P1 IMAD.HI.U32 R11, R8, R11, RZ ;  /* 0x0000000b080b9227 */ /* 0x002fe200078e00ff */
[----:B------:R-:W-:Y:S04]  /*52d0*/  @!P1 ISETP.NE.AND P0, PT, R10, 0x1, PT ;  /* 0x000000010a00980c */ /* 0x000fe80003f05270 */
[----:B--2---:R-:W-:Y:S02]  /*52e0*/  @!P1 SHF.R.U32.HI R9, RZ, R0, R11 ;  /* 0x00000000ff099219 */ /* 0x004fe4000001160b */
[----:B---3--:R-:W-:Y:S02]  /*52f0*/  @!P1 ISETP.NE.AND P2, PT, R3, 0x1, PT ;  /* 0x000000010300980c */ /* 0x008fe40003f45270 */
[----:B------:R-:W-:Y:S02]  /*5300*/  @!P1 SEL R9, R8, R9, !P0 ;  /* 0x0000000908099207 */ /* 0x000fe40004000000 */
[----:B------:R-:W-:Y:S02]  /*5310*/  ELECT P0, URZ, PT ;  /* 0x0000000000ff782f */ /* 0x000fe40003800000 */
[----:B------:R-:W-:Y:S05]  /*5320*/  @!P1 SEL R14, R13, R14, !P2 ;  /* 0x0000000e0d0e9207 */ /* 0x000fea0005000000 */
[----:B------:R-:W-:Y:S02]  /*5330*/  @!P1 IMAD.IADD R0, R9, 0x1, -R14 ;  /* 0x0000000109009824 */ /* 0x000fe400078e0a0e */
[----:B------:R-:W-:Y:S02]  /*5340*/  @!P1 IMAD.IADD R9, R14, 0x1, -R9 ;  /* 0x000000010e099824 */ /* 0x000fe400078e0a09 */
[----:B------:R-:W-:Y:S02]  /*5350*/  @!P1 IMAD R13, R0, R3, R13 ;  /* 0x00000003000d9224 */ /* 0x000fe400078e020d */
[----:B------:R-:W-:Y:S01]  /*5360*/  @!P1 IMAD R8, R9, R10, R8 ;  /* 0x0000000a09089224 */ /* 0x000fe200078e0208 */
[----:B----4-:R-:W-:Y:S06]  /*5370*/  @!P4 BRA `(.L_x_109) ;  /* 0x0000009400c8c947 */ /* 0x010fec0003800000 */
.L_x_388:
[----:B------:R-:W-:Y:S01]  /*5380*/  PLOP3.LUT P5, PT, P5, P0, PT, 0xf2, 0x2f ;  /* 0x00000000002f781c */ /* 0x000fe20002fa1e72 */
[----:B------:R-:W-:Y:S01]  /*5390*/  UMOV UR14, 0x0 ;  /* 0x00000000000e7882 */ /* 0x000fe20000000000 */
[----:B------:R-:W-:Y:S01]  /*53a0*/  LOP3.LUT R30, R30, 0x1, RZ, 0x3c, !PT ;  /* 0x000000011e1e7812 */ /* 0x000fe200078e3cff */
[----:B------:R-:W-:Y:S01]  /*53b0*/  UMOV UR15, 0x10000000 ;  /* 0x10000000000f7882 */ /* 0x000fe20000000000 */
[----:B------:R-:W-:Y:S01]  /*53c0*/  UMOV UR12, UR36 ;  /* 0x00000024000c7c82 */ /* 0x000fe20008000000 */
[----:B------:R-:W-:Y:S08]  /*53d0*/  @P3 R2UR UR36, R27 ;  /* 0x000000001b2432ca */ /* 0x000ff000000e0000 */
[----:B-1----:R-:W-:Y:S01]  /*53e0*/  @!P5 IADD3 R3, P0, PT, R32, 0x580, RZ ;  /* 0x000005802003d810 */ /* 0x002fe20007f1e0ff */
[----:B------:R-:W-:Y:S01]  /*53f0*/  @!P5 IMAD.SHL.U32 R178, R178, 0x40, RZ ;  /* 0x00000040b2b2d824 */ /* 0x000fe200078e00ff */
[----:B------:R-:W-:Y:S01]  /*5400*/  VOTEU.ALL UP1, P5 ;  /* 0x0000000000ff7886 */ /* 0x000fe20002820000 */
[----:B------:R-:W-:Y:S01]  /*5410*/  @!P5 IMAD.SHL.U32 R177, R177, 0x80, RZ ;  /* 0x00000080b1b1d824 */ /* 0x000fe200078e00ff */
[----:B------:R-:W-:Y:S01]  /*5420*/  @!P5 R2UR UR9, R3 ;  /* 0x000000000309d2ca */ /* 0x000fe200000e0000 */
[----:B------:R-:W-:Y:S01]  /*5430*/  @!P5 IMAD.X R0, RZ, RZ, R33, P0 ;  /* 0x000000ffff00d224 */ /* 0x000fe200000e0621 */
[----:B------:R-:W-:Y:S01]  /*5440*/  @!P5 R2UR UR10, R178 ;  /* 0x00000000b20ad2ca */ /* 0x000fe200000e0000 */
[----:B------:R-:W-:Y:S01]  /*5450*/  IMAD.IADD R178, R8, 0x1, R165 ;  /* 0x0000000108b27824 */ /* 0x000fe200078e02a5 */
[----:B------:R-:W-:Y:S01]  /*5460*/  @!P5 R2UR UR11, R177 ;  /* 0x00000000b10bd2ca */ /* 0x000fe200000e0000 */
[----:B------:R-:W-:Y:S01]  /*5470*/  IMAD.IADD R177, R13, 0x1, R176 ;  /* 0x000000010db17824 */ /* 0x000fe200078e02b0 */
[----:B------:R-:W-:Y:S02]  /*5480*/  @!P5 R2UR UR8, R0 ;  /* 0x000000000008d2ca */ /* 0x000fe400000e0000 */
[C---:B------:R-:W-:Y:S04]  /*5490*/  ISETP.NE.AND P0, PT, R29.reuse, 0x2, PT ;  /* 0x000000021d00780c */ /* 0x040fe80003f05270 */
[----:B------:R-:W-:Y:S01]  /*54a0*/  SEL R3, RZ, 0x1, P0 ;  /* 0x00000001ff037807 */ /* 0x000fe20000000000 */
[----:B------:R-:W-:Y:S01]  /*54b0*/  IMAD.U32 R10, RZ, RZ, UR9 ;  /* 0x00000009ff0a7e24 */ /* 0x000fe2000f8e00ff */
[----:B------:R-:W-:Y:S01]  /*54c0*/  @!UP1 UIADD3 UR9, UPT, UPT, UR6, 0x140, URZ ;  /* 0x0000014006099890 */ /* 0x000fe2000fffe0ff */
[----:B------:R-:W-:Y:S02]  /*54d0*/  SEL R29, R29, RZ, P0 ;  /* 0x000000ff1d1d7207 */ /* 0x000fe40000000000 */
[----:B------:R-:W-:Y:S02]  /*54e0*/  LOP3.LUT R28, R28, R3, RZ, 0x3c, !PT ;  /* 0x000000031c1c7212 */ /* 0x000fe400078e3cff */
[----:B------:R-:W-:Y:S01]  /*54f0*/  IMAD.U32 R11, RZ, RZ, UR8 ;  /* 0x00000008ff0b7e24 */ /* 0x000fe2000f8e00ff */
[----:B------:R-:W-:Y:S01]  /*5500*/  @!P5 R2UR UR16, R10 ;  /* 0x000000000a10d2ca */ /* 0x000fe200000e0000 */
[----:B------:R-:W-:Y:S01]  /*5510*/  @!UP1 UIADD3 UR8, UPT, UPT, UR6, 0x400, URZ ;  /* 0x0000040006089890 */ /* 0x000fe2000fffe0ff */
[----:B------:R-:W-:Y:S02]  /*5520*/  VOTEU.ALL UP1, P5 ;  /* 0x0000000000ff7886 */ /* 0x000fe40002820000 */
[----:B------:R-:W-:Y:S11]  /*5530*/  @!P5 R2UR UR17, R11 ;  /* 0x000000000b11d2ca */ /* 0x000ff600000e0000 */
[----:B------:R-:W-:Y:S02]  /*5540*/  @!UPT UIADD3 URZ, UPT, UPT, URZ, URZ, URZ ;  /* 0x000000fffffff290 */ /* 0x000fe4000fffe0ff */
[----:B------:R2:W-:Y:S01]  /*5550*/  @!UP1 UTMALDG.3D [UR8], [UR16], desc[UR14] ;  /* 0x00000e08100095b4 */ /* 0x0005e20008011000 */
[----:B------:R2:W-:Y:S01]  /*5560*/  @!P5 SYNCS.ARRIVE.TRANS64.RED.A0TR RZ, [UR6+0x140], R25 ;  /* 0x00014019ffffd9a7 */ /* 0x0005e20008300406 */
[----:B------:R-:W-:Y:S01]  /*5570*/  UPLOP3.LUT UP1, UPT, UPT, UPT, UPT, 0x80, 0x8 ;  /* 0x000000000008789c */ /* 0x000fe20003f2f070 */
[----:B------:R-:W-:Y:S01]  /*5580*/  SYNCS.ARRIVE.TRANS64.RED.A1T0 RZ, [UR37], RZ ;  /* 0x000000ffffff79a7 */ /* 0x000fe20008100425 */
[----:B------:R-:W-:Y:S09]  /*5590*/  @P3 BRA `(.L_x_110) ;  /* 0xfffffff400b43947 */ /* 0x000ff2000383ffff */
[----:B------:R-:W-:Y:S07]  /*55a0*/  MOV R0, UR6 ;  /* 0x0000000600007c02 */ /* 0x000fee0008000f00 */
.L_x_111:
[----:B-1----:R-:W-:-:S04]  /*55b0*/  SHF.L.U32 R3, R30, 0x1f, RZ ;  /* 0x0000001f1e037819 */ /* 0x002fc800000006ff */
[----:B------:R1:W3:Y:S03]  /*55c0*/  SYNCS.PHASECHK.TRANS64.TRYWAIT P0, [R0+URZ+0x148], R3 ;  /* 0x00014803000075a7 */ /* 0x0002e600080011ff */
[----:B---3--:R-:W-:Y:S05]  /*55d0*/  @!P0 NANOSLEEP.SYNCS 0x989680 ;  /* 0x009896800000895d */ /* 0x008fea0003900000 */
[----:B------:R-:W3:Y:S02]  /*55e0*/  @!P0 SYNCS.PHASECHK.TRANS64 P0, [R0+URZ+0x148], R3 ;  /* 0x00014803000085a7 */ /* 0x000ee400080010ff */
[----:B--23--:R-:W-:Y:S05]  /*55f0*/  @P0 EXIT ;  /* 0x000000000000094d */ /* 0x00cfea0003800000 */
[----:B------:R-:W-:Y:S05]  /*5600*/  BRA `(.L_x_111) ;  /* 0xfffffffc00e87947 */ /* 0x000fea000383ffff */
.L_x_102:
[----:B------:R-:W-:-:S06]  /*5610*/  UISETP.GE.AND UP1, UPT, UR10, 0x4, UPT ;  /* 0x000000040a00788c */ /* 0x000fcc000bf26270 */
[----:B------:R-:W-:-:S13]  /*5620*/  PLOP3.LUT P0, PT, PT, PT, UP1, 0x80, 0x8 ;  /* 0x000000000008781c */ /* 0x000fda0003f0f018 */
[----:B------:R-:W-:Y:S05]  /*5630*/  @!P0 EXIT ;  /* 0x000000000000894d */ /* 0x000fea0003800000 */
[----:B------:R-:W-:Y:S01]  /*5640*/  BAR.SYNC.DEFER_BLOCKING 0x6, 0xa0 ;  /* 0x0182800000007b1d */ /* 0x000fe20000010000 */
[C---:B------:R-:W-:Y:S02]  /*5650*/  IMAD.SHL.U32 R5, R180.reuse, 0x40, RZ ;  /* 0x00000040b4057824 */ /* 0x040fe400078e00ff */
[----:B------:R-:W-:Y:S02]  /*5660*/  HFMA2 R79, -RZ, RZ, 0, 0 ;  /* 0x00000000ff4f7431 */ /* 0x000fe400000001ff */
[C---:B------:R-:W-:Y:S01]  /*5670*/  IMAD.U32 R76, R180.reuse, 0x10000, RZ ;  /* 0x00010000b44c7824 */ /* 0x040fe200078e00ff */
[----:B------:R-:W-:Y:S01]  /*5680*/  CS2R R188, SRZ ;  /* 0x0000000000bc7805 */ /* 0x000fe2000001ff00 */
[----:B------:R-:W-:Y:S01]  /*5690*/  IMAD.SHL.U32 R182, R180, 0x8, RZ ;  /* 0x00000008b4b67824 */ /* 0x000fe200078e00ff */
[----:B------:R-:W-:Y:S01]  /*56a0*/  UMOV UR43, 0x400 ;  /* 0x00000400002b7882 */ /* 0x000fe20000000000 */
[----:B------:R-:W-:Y:S01]  /*56b0*/  LOP3.LUT R7, R5, 0x180, RZ, 0xc0, !PT ;  /* 0x0000018005077812 */ /* 0x000fe200078ec0ff */
[----:B------:R-:W-:Y:S01]  /*56c0*/  ULEA UR43, UR37, UR43, 0x18 ;  /* 0x0000002b252b7291 */ /* 0x000fe2000f8ec0ff */
[----:B------:R-:W1:Y:S01]  /*56d0*/  LDC R181, c[0x0][0x370] ;  /* 0x0000dc00ffb57b82 */ /* 0x000e620000000800 */
[----:B------:R-:W-:Y:S01]  /*56e0*/  LOP3.LUT R76, R76, 0x600000, RZ, 0xc0, !PT ;  /* 0x006000004c4c7812 */ /* 0x000fe200078ec0ff */
[----:B------:R-:W-:Y:S01]  /*56f0*/  IMAD.MOV.U32 R195, RZ, RZ, RZ ;  /* 0x000000ffffc37224 */ /* 0x000fe200078e00ff */
[----:B------:R-:W-:Y:S01]  /*5700*/  LOP3.LUT R182, R7, 0x30, R182, 0xf8, !PT ;  /* 0x0000003007b67812 */ /* 0x000fe200078ef8b6 */
[----:B------:R-:W-:Y:S01]  /*5710*/  UIADD3 UR4, UPT, UPT, UR43, 0x2400, URZ ;  /* 0x000024002b047890 */ /* 0x000fe2000fffe0ff */
[----:B------:R-:W-:Y:S01]  /*5720*/  IMAD.MOV.U32 R187, RZ, RZ, RZ ;  /* 0x000000ffffbb7224 */ /* 0x000fe200078e00ff */
[----:B------:R-:W2:Y:S01]  /*5730*/  LDCU.64 UR46, c[0x0][0x348] ;  /* 0x00006900ff2e77ac */ /* 0x000ea20008000a00 */
[----:B------:R-:W-:Y:S01]  /*5740*/  LOP3.LUT R182, R182, 0x1e40, R5, 0xf8, !PT ;  /* 0x00001e40b6b67812 */ /* 0x000fe200078ef805 */
[----:B------:R-:W3:Y:S02]  /*5750*/  LDC R74, c[0x0][0xb0c] ;  /* 0x0002c300ff4a7b82 */ /* 0x000ee40000000800 */
[----:B------:R-:W-:Y:S01]  /*5760*/  MOV R193, UR4 ;  /* 0x0000000400c17c02 */ /* 0x000fe20008000f00 */
[----:B------:R-:W4:Y:S01]  /*5770*/  LDCU.64 UR38, c[0x0][0x888] ;  /* 0x00011100ff2677ac */ /* 0x000f220008000a00 */
[----:B------:R-:W-:Y:S01]  /*5780*/  VIADD R0, R182, UR43 ;  /* 0x0000002bb6007c36 */ /* 0x000fe20008000000 */
[----:B------:R-:W2:Y:S03]  /*5790*/  LDS R3, [UR43+0x210] ;  /* 0x0002102bff037984 */ /* 0x000ea60008000800 */
[----:B------:R-:W1:Y:S01]  /*57a0*/  LDC R184, c[0x0][0xb20] ;  /* 0x0002c800ffb87b82 */ /* 0x000e620000000800 */
[----:B------:R-:W-:-:S07]  /*57b0*/  UIADD3 UR42, UPT, UPT, UR43, 0x400, URZ ;  /* 0x000004002b2a7890 */ /* 0x000fce000fffe0ff */
[----:B------:R-:W1:Y:S08]  /*57c0*/  LDC R73, c[0x0][0xb30] ;  /* 0x0002cc00ff497b82 */ /* 0x000e700000000800 */
[----:B------:R-:W1:Y:S08]  /*57d0*/  LDC.64 R174, c[0x0][0xb10] ;  /* 0x0002c400ffae7b82 */ /* 0x000e700000000a00 */
[----:B------:R-:W1:Y:S08]  /*57e0*/  LDC.64 R70, c[0x0][0xb18] ;  /* 0x0002c600ff467b82 */ /* 0x000e700000000a00 */
[----:B------:R-:W1:Y:S01]  /*57f0*/  LDC.64 R170, c[0x0][0x888] ;  /* 0x00022200ffaa7b82 */ /* 0x000e620000000a00 */
[----:B--2---:R-:W-:-:S07]  /*5800*/  IMAD.IADD R76, R3, 0x1, R76 ;  /* 0x00000001034c7824 */ /* 0x004fce00078e024c */
[----:B------:R-:W2:Y:S01]  /*5810*/  LDC.64 R68, c[0x0][0xb28] ;  /* 0x0002ca00ff447b82 */ /* 0x000ea20000000a00 */
[----:B------:R-:W-:-:S05]  /*5820*/  IMAD.SHL.U32 R3, R180, 0x10, RZ ;  /* 0x00000010b4037824 */ /* 0x000fca00078e00ff */
[C---:B------:R-:W-:Y:S02]  /*5830*/  LOP3.LUT R5, R3.reuse, 0x20, RZ, 0xc0, !PT ;  /* 0x0000002003057812 */ /* 0x040fe400078ec0ff */
[----:B------:R-:W1:Y:S01]  /*5840*/  LDC.64 R172, c[0x0][0x890] ;  /* 0x00022400ffac7b82 */ /* 0x000e620000000a00 */
[----:B------:R-:W-:Y:S02]  /*5850*/  LOP3.LUT R3, R3, 0x40, RZ, 0xc0, !PT ;  /* 0x0000004003037812 */ /* 0x000fe400078ec0ff */
[--C-:B------:R-:W-:Y:S02]  /*5860*/  IADD3 R192, PT, PT, -R5, 0x400, R0.reuse ;  /* 0x0000040005c07810 */ /* 0x100fe40007ffe100 */
[----:B------:R-:W-:-:S03]  /*5870*/  IADD3 R191, PT, PT, -R3, 0x400, R0 ;  /* 0x0000040003bf7810 */ /* 0x000fc60007ffe100 */
[----:B------:R-:W1:Y:S01]  /*5880*/  LDC.64 R168, c[0x0][0x8b0] ;  /* 0x00022c00ffa87b82 */ /* 0x000e620000000a00 */
[----:B------:R-:W-:-:S07]  /*5890*/  IMAD.IADD R190, R192, 0x1, -R3 ;  /* 0x00000001c0be7824 */ /* 0x000fce00078e0a03 */
[----:B------:R-:W1:Y:S08]  /*58a0*/  LDC.64 R166, c[0x0][0x8a8] ;  /* 0x00022a00ffa67b82 */ /* 0x000e700000000a00 */
[----:B---34-:R-:W1:Y:S02]  /*58b0*/  LDC R186, c[0x0][0x374] ;  /* 0x0000dd00ffba7b82 */ /* 0x018e640000000800 */
.L_x_322:
[C---:B------:R-:W-:Y:S02]  /*58c0*/  LEA R0, R195.reuse, UR43, 0x3 ;  /* 0x0000002bc3007c11 */ /* 0x040fe4000f8e18ff */
[----:B------:R-:W-:Y:S02]  /*58d0*/  SHF.L.U32 R3, R188, 0x1f, RZ ;  /* 0x0000001fbc037819 */ /* 0x000fe400000006ff */
[----:B-1----:R-:W-:Y:S02]  /*58e0*/  LEA R16, R195, UR43, 0x4 ;  /* 0x0000002bc3107c11 */ /* 0x002fe4000f8e20ff */
[----:B------:R-:W3:Y:S02]  /*58f0*/  SYNCS.PHASECHK.TRANS64.TRYWAIT P0, [R0+URZ+0x160], R3 ;  /* 0x00016003000075a7 */ /* 0x000ee400080011ff */
[----:B---3--:R-:W-:Y:S05]  /*5900*/  @!P0 BRA `(.L_x_112) ;  /* 0x00000090007c8947 */ /* 0x008fea0003800000 */
.L_x_389:
[----:B------:R-:W4:Y:S01]  /*5910*/  LDC.64 R12, c[0x0][0xb10] ;  /* 0x0002c400ff0c7b82 */ /* 0x000f220000000a00 */
[----:B------:R-:W2:Y:S01]  /*5920*/  LDS.128 R16, [R16+0x1f0] ;  /* 0x0001f00010107984 */ /* 0x000ea20000000c00 */
[----:B-1----:R-:W-:Y:S01]  /*5930*/  ISETP.NE.AND P1, PT, R73, 0x1, PT ;  /* 0x000000014900780c */ /* 0x002fe20003f25270 */
[----:B---3--:R-:W-:Y:S01]  /*5940*/  VIADD R0, R0, 0x170 ;  /* 0x0000017000007836 */ /* 0x008fe20000000000 */
[----:B------:R-:W-:Y:S04]  /*5950*/  ISETP.GE.AND P0, PT, R72, 0x1, PT ;  /* 0x000000014800780c */ /* 0x000fe80003f06270 */
[----:B------:R-:W1:Y:S01]  /*5960*/  LDC.64 R10, c[0x0][0xb18] ;  /* 0x0002c600ff0a7b82 */ /* 0x000e620000000a00 */
[----:B------:R-:W-:Y:S01]  /*5970*/  PRMT R0, RZ, 0x654, R0 ;  /* 0x00000654ff007816 */ /* 0x000fe20000000000 */
[----:B------:R-:W-:Y:S01]  /*5980*/  @!PT LDS RZ, [RZ] ;  /* 0x00000000fffff984 */ /* 0x000fe20000000800 */
[----:B------:R-:W-:Y:S01]  /*5990*/  @!PT LDS RZ, [RZ] ;  /* 0x00000000fffff984 */ /* 0x000fe20000000800 */
[----:B------:R-:W-:Y:S01]  /*59a0*/  @!PT LDS RZ, [RZ] ;  /* 0x00000000fffff984 */ /* 0x000fe20000000800 */
[----:B------:R-:W-:Y:S01]  /*59b0*/  @!PT LDS RZ, [RZ] ;  /* 0x00000000fffff984 */ /* 0x000fe20000000800 */
[----:B------:R3:W-:Y:S06]  /*59c0*/  MEMBAR.ALL.CTA ;  /* 0x0000000000007992 */ /* 0x0007ec0000008000 */
[----:B---3--:R-:W3:Y:S01]  /*59d0*/  FENCE.VIEW.ASYNC.S ;  /* 0x00000000000073c6 */ /* 0x008ee20000000000 */
[----:B------:R-:W1:Y:S08]  /*59e0*/  @!P1 LDC R14, c[0x0][0xb20] ;  /* 0x0002c800ff0e9b82 */ /* 0x000e700000000800 */
[----:B------:R-:W1:Y:S01]  /*59f0*/  @!P1 LDC R9, c[0x0][0xb0c] ;  /* 0x0002c300ff099b82 */ /* 0x000e620000000800 */
[----:B---3--:R3:W-:Y:S01]  /*5a00*/  SYNCS.ARRIVE.TRANS64.RED.A1T0 RZ, [R0+URZ], RZ ;  /* 0x000000ff00ff79a7 */ /* 0x0087e200081004ff */
[----:B--2---:R-:W-:Y:S04]  /*5a10*/  LOP3.LUT P4, RZ, R18, 0x1, RZ, 0xc0, !PT ;  /* 0x0000000112ff7812 */ /* 0x004fe8000788c0ff */
[----:B------:R-:W-:Y:S09]  /*5a20*/  P2R R194, PR, RZ, 0x10 ;  /* 0x00000010ffc27803 */ /* 0x000ff20000000000 */
[----:B------:R-:W-:Y:S02]  /*5a30*/  @P4 MOV R77, R16 ;  /* 0x00000010004d4202 */ /* 0x000fe40000000f00 */
[----:B------:R-:W-:Y:S01]  /*5a40*/  @P4 LOP3.LUT R75, R17, 0xffff, RZ, 0xc0, !PT ;  /* 0x0000ffff114b4812 */ /* 0x000fe200078ec0ff */
[----:B---34-:R-:W-:Y:S06]  /*5a50*/  @!P0 BRA `(.L_x_113) ;  /* 0x0000000000a48947 */ /* 0x018fec0003800000 */
[----:B------:R-:W-:Y:S01]  /*5a60*/  IMAD.HI.U32 R21, R186, R71, RZ ;  /* 0x00000047ba157227 */ /* 0x000fe200078e00ff */
[----:B------:R-:W-:Y:S02]  /*5a70*/  ISETP.NE.AND P0, PT, R70, 0x1, PT ;  /* 0x000000014600780c */ /* 0x000fe40003f05270 */
[----:B------:R-:W-:Y:S01]  /*5a80*/  ISETP.NE.AND P2, PT, R72, 0x1, PT ;  /* 0x000000014800780c */ /* 0x000fe20003f45270 */
[----:B------:R-:W-:Y:S01]  /*5a90*/  IMAD.HI.U32 R20, R181, R174, RZ ;  /* 0x000000aeb5147227 */ /* 0x000fe200078e00ff */
[----:B------:R-:W-:Y:S02]  /*5aa0*/  SHF.R.U32.HI R21, RZ, R184, R21 ;  /* 0x000000b8ff157219 */ /* 0x000fe40000011615 */
[----:B------:R-:W-:Y:S01]  /*5ab0*/  ISETP.NE.AND P3, PT, R74, 0x1, PT ;  /* 0x000000014a00780c */ /* 0x000fe20003f65270 */
[----:B------:R-:W-:Y:S01]  /*5ac0*/  IMAD.HI.U32 R24, R77, R174, RZ ;  /* 0x000000ae4d187227 */ /* 0x000fe200078e00ff */
[----:B------:R-:W-:Y:S02]  /*5ad0*/  SHF.R.U32.HI R20, RZ, R175, R20 ;  /* 0x000000afff147219 */ /* 0x000fe40000011614 */
[----:B------:R-:W-:Y:S01]  /*5ae0*/  SEL R3, R186, R21, !P0 ;  /* 0x00000015ba037207 */ /* 0x000fe20004000000 */
[----:B------:R-:W-:Y:S01]  /*5af0*/  IMAD.HI.U32 R21, R75, R71, RZ ;  /* 0x000000474b157227 */ /* 0x000fe200078e00ff */
[----:B------:R-:W-:Y:S02]  /*5b00*/  SEL R7, R181, R20, !P3 ;  /* 0x00000014b5077207 */ /* 0x000fe40005800000 */
[----:B------:R-:W-:Y:S01]  /*5b10*/  SHF.R.U32.HI R24, RZ, R175, R24 ;  /* 0x000000afff187219 */ /* 0x000fe20000011618 */
[-C--:B------:R-:W-:Y:S04]  /*5b20*/  IMAD.HI.U32 R20, R3, R68.reuse, RZ ;  /* 0x0000004403147227 */ /* 0x080fe800078e00ff */
[----:B------:R-:W-:Y:S01]  /*5b30*/  IMAD.HI.U32 R22, R7, R68, RZ ;  /* 0x0000004407167227 */ /* 0x000fe200078e00ff */
[-C--:B------:R-:W-:Y:S02]  /*5b40*/  @P2 SHF.R.U32.HI R3, RZ, R69.reuse, R20 ;  /* 0x00000045ff032219 */ /* 0x080fe40000011614 */
[----:B------:R-:W-:Y:S02]  /*5b50*/  SHF.R.U32.HI R20, RZ, R184, R21 ;  /* 0x000000b8ff147219 */ /* 0x000fe40000011615 */
[----:B------:R-:W-:Y:S01]  /*5b60*/  @P2 SHF.R.U32.HI R7, RZ, R69, R22 ;  /* 0x00000045ff072219 */ /* 0x000fe20000011616 */
[C---:B------:R-:W-:Y:S01]  /*5b70*/  IMAD R2, R72.reuse, R3, RZ ;  /* 0x0000000348027224 */ /* 0x040fe200078e02ff */
[----:B------:R-:W-:Y:S02]  /*5b80*/  SEL R5, R75, R20, !P0 ;  /* 0x000000144b057207 */ /* 0x000fe40004000000 */
[----:B------:R-:W-:Y:S01]  /*5b90*/  SEL R3, R77, R24, !P3 ;  /* 0x000000184d037207 */ /* 0x000fe20005800000 */
[----:B------:R-:W-:Y:S01]  /*5ba0*/  IMAD R4, R72, R7, RZ ;  /* 0x0000000748047224 */ /* 0x000fe200078e02ff */
[C---:B------:R-:W-:Y:S01]  /*5bb0*/  ISETP.GE.AND P0, PT, R5.reuse, R2, PT ;  /* 0x000000020500720c */ /* 0x040fe20003f06270 */
[----:B------:R-:W-:Y:S03]  /*5bc0*/  IMAD.HI.U32 R6, R5, R68, RZ ;  /* 0x0000004405067227 */ /* 0x000fe600078e00ff */
[----:B------:R-:W-:Y:S01]  /*5bd0*/  ISETP.GE.OR P0, PT, R3, R4, P0 ;  /* 0x000000040300720c */ /* 0x000fe20000706670 */
[----:B------:R-:W-:Y:S01]  /*5be0*/  IMAD.MOV R4, RZ, RZ, -R3 ;  /* 0x000000ffff047224 */ /* 0x000fe200078e0a03 */
[-C--:B------:R-:W-:Y:S03]  /*5bf0*/  SHF.R.U32.HI R6, RZ, R69.reuse, R6 ;  /* 0x00000045ff067219 */ /* 0x080fe60000011606 */
[----:B------:R-:W-:Y:S01]  /*5c00*/  IMAD R77, R74, R4, R77 ;  /* 0x000000044a4d7224 */ /* 0x000fe200078e024d */
[----:B------:R-:W-:Y:S05]  /*5c10*/  SEL R15, R5, R6, !P2 ;  /* 0x00000006050f7207 */ /* 0x000fea0005000000 */
[----:B------:R-:W-:Y:S02]  /*5c20*/  IMAD.MOV R6, RZ, RZ, -R15 ;  /* 0x000000ffff067224 */ /* 0x000fe400078e0a0f */
[C---:B------:R-:W-:Y:S04]  /*5c30*/  @!P0 IMAD.HI.U32 R2, R3.reuse, R68, RZ ;  /* 0x0000004403028227 */ /* 0x040fe800078e00ff */
[----:B------:R-:W-:Y:S01]  /*5c40*/  IMAD R6, R72, R6, R5 ;  /* 0x0000000648067224 */ /* 0x000fe200078e0205 */
[----:B------:R-:W-:Y:S04]  /*5c50*/  @!P0 SHF.R.U32.HI R2, RZ, R69, R2 ;  /* 0x00000045ff028219 */ /* 0x000fe80000011602 */
[----:B------:R-:W-:Y:S02]  /*5c60*/  @!P0 SEL R0, R3, R2, !P2 ;  /* 0x0000000203008207 */ /* 0x000fe40005000000 */
[----:B------:R-:W-:Y:S02]  /*5c70*/  IADD3 R2, PT, PT, -R5, RZ, RZ ;  /* 0x000000ff05027210 */ /* 0x000fe40007ffe1ff */
[----:B------:R-:W-:Y:S01]  /*5c80*/  @!P0 IADD3 R8, PT, PT, R15, -R0, RZ ;  /* 0x800000000f088210 */ /* 0x000fe20007ffe0ff */
[----:B------:R-:W-:Y:S02]  /*5c90*/  @!P0 IMAD R0, R7, R6, R0 ;  /* 0x0000000607008224 */ /* 0x000fe400078e0200 */
[----:B------:R-:W-:Y:S02]  /*5ca0*/  IMAD R75, R70, R2, R75 ;  /* 0x00000002464b7224 */ /* 0x000fe400078e024b */
[----:B------:R-:W-:Y:S02]  /*5cb0*/  @!P0 IMAD R5, R8, R72, R3 ;  /* 0x0000004808058224 */ /* 0x000fe400078e0203 */
[----:B------:R-:W-:Y:S04]  /*5cc0*/  @!P0 IMAD.MOV.U32 R3, RZ, RZ, R0 ;  /* 0x000000ffff038224 */ /* 0x000fe800078e0000 */
[----:B------:R-:W-:Y:S02]  /*5cd0*/  IMAD R77, R3, R74, R77 ;  /* 0x0000004a034d7224 */ /* 0x000fe400078e024d */
[----:B------:R-:W-:Y:S07]  /*5ce0*/  IMAD R75, R5, R70, R75 ;  /* 0x00000046054b7224 */ /* 0x000fee00078e024b */
.L_x_113:
[----:B------:R-:W-:Y:S01]  /*5cf0*/  @!P1 IMAD.HI.U32 R0, R77, R12, RZ ;  /* 0x0000000c4d009227 */ /* 0x000fe200078e00ff */
[----:B-1----:R-:W-:Y:S01]  /*5d00*/  @!P1 ISETP.NE.AND P0, PT, R10, 0x1, PT ;  /* 0x000000010a00980c */ /* 0x002fe20003f05270 */
[----:B------:R-:W-:Y:S01]  /*5d10*/  ULOP3.LUT UP0, URZ, UR42, 0x1b0, URZ, 0xc0, !UPT ;  /* 0x000001b02aff7892 */ /* 0x000fe2000f80c0ff */
[----:B------:R-:W-:Y:S01]  /*5d20*/  @!P1 ISETP.NE.AND P2, PT, R9, 0x1, PT ;  /* 0x000000010900980c */ /* 0x000fe20003f45270 */
[----:B------:R-:W-:Y:S01]  /*5d30*/  @!P1 IMAD.HI.U32 R3, R75, R11, RZ ;  /* 0x0000000b4b039227 */ /* 0x000fe200078e00ff */
[----:B------:R-:W-:Y:S02]  /*5d40*/  @!P1 SHF.R.U32.HI R0, RZ, R13, R0 ;  /* 0x0000000dff009219 */ /* 0x000fe40000011600 */
[----:B------:R-:W-:Y:S01]  /*5d50*/  @P4 SHF.R.U32.HI R185, RZ, 0x10, R17 ;  /* 0x00000010ffb94819 */ /* 0x000fe20000011611 */
[----:B------:R-:W-:Y:S01]  /*5d60*/  VIADD R195, R195, 0x1 ;  /* 0x00000001c3c37836 */ /* 0x000fe20000000000 */
[----:B------:R-:W-:Y:S02]  /*5d70*/  @!P1 SHF.R.U32.HI R2, RZ, R14, R3 ;  /* 0x0000000eff029219 */ /* 0x000fe40000011603 */
[----:B------:R-:W-:Y:S02]  /*5d80*/  @!P1 SEL R3, R77, R0, !P2 ;  /* 0x000000004d039207 */ /* 0x000fe40005000000 */
[----:B------:R-:W-:Y:S05]  /*5d90*/  @!P1 SEL R2, R75, R2, !P0 ;  /* 0x000000024b029207 */ /* 0x000fea0004000000 */
[----:B------:R-:W-:Y:S02]  /*5da0*/  @!P1 IMAD.IADD R0, R2, 0x1, -R3 ;  /* 0x0000000102009824 */ /* 0x000fe400078e0a03 */
[----:B------:R-:W-:Y:S02]  /*5db0*/  @!P1 IMAD.IADD R2, R3, 0x1, -R2 ;  /* 0x0000000103029824 */ /* 0x000fe400078e0a02 */
[----:B------:R-:W-:Y:S02]  /*5dc0*/  @!P1 IMAD R77, R0, R9, R77 ;  /* 0x00000009004d9224 */ /* 0x000fe400078e024d */
[----:B------:R-:W-:Y:S01]  /*5dd0*/  @!P1 IMAD R75, R2, R10, R75 ;  /* 0x0000000a024b9224 */ /* 0x000fe200078e024b */
[----:B------:R-:W-:Y:S06]  /*5de0*/  BRA.U !UP0, `(.L_x_114) ;  /* 0x0000000108407547 */ /* 0x000fec000b800000 */
[----:B------:R-:W1:Y:S01]  /*5df0*/  LDCU.64 UR8, c[0x4][0x80] ;  /* 0x01001000ff0877ac */ /* 0x000e620008000a00 */
[----:B------:R-:W-:Y:S01]  /*5e00*/  MOV R3, 0x0 ;  /* 0x0000000000037802 */ /* 0x000fe20000000f00 */
[----:B------:R-:W-:Y:S02]  /*5e10*/  HFMA2 R12, -RZ, RZ, 0, 5.9604644775390625e-08 ;  /* 0x00000001ff0c7431 */ /* 0x000fe400000001ff */
[----:B------:R-:W-:Y:S02]  /*5e20*/  IMAD.MOV.U32 R8, RZ, RZ, 0x70 ;  /* 0x00000070ff087424 */ /* 0x000fe400078e00ff */
[----:B------:R-:W-:Y:S01]  /*5e30*/  IMAD.MOV.U32 R13, RZ, RZ, RZ ;  /* 0x000000ffff0d7224 */ /* 0x000fe200078e00ff */
[----:B------:R-:W2:Y:S01]  /*5e40*/  LDCU.64 UR6, c[0x4][0x88] ;  /* 0x01001100ff0677ac */ /* 0x000ea20008000a00 */
[----:B------:R-:W3:Y:S01]  /*5e50*/  LDC.64 R2, c[0x4][R3] ;  /* 0x0100000003027b82 */ /* 0x000ee20000000a00 */
[----:B------:R-:W4:Y:S01]  /*5e60*/  LDCU.64 UR4, c[0x4][0x8] ;  /* 0x01000100ff0477ac */ /* 0x000f220008000a00 */
[----:B-1----:R-:W-:Y:S01]  /*5e70*/  MOV R5, UR9 ;  /* 0x0000000900057c02 */ /* 0x002fe20008000f00 */
[----:B------:R-:W-:Y:S01]  /*5e80*/  IMAD.U32 R4, RZ, RZ, UR8 ;  /* 0x00000008ff047e24 */ /* 0x000fe2000f8e00ff */
[----:B--2---:R-:W-:Y:S01]  /*5e90*/  MOV R7, UR7 ;  /* 0x0000000700077c02 */ /* 0x004fe20008000f00 */
[----:B------:R-:W-:Y:S01]  /*5ea0*/  IMAD.U32 R6, RZ, RZ, UR6 ;  /* 0x00000006ff067e24 */ /* 0x000fe2000f8e00ff */
[----:B----4-:R-:W-:Y:S01]  /*5eb0*/  MOV R11, UR5 ;  /* 0x00000005000b7c02 */ /* 0x010fe20008000f00 */
[----:B------:R-:W-:Y:S02]  /*5ec0*/  IMAD.U32 R10, RZ, RZ, UR4 ;  /* 0x00000004ff0a7e24 */ /* 0x000fe4000f8e00ff */
[----:B------:R-:W-:Y:S07]  /*5ed0*/  LEPC R20, `(.L_x_114) ;  /* 0x000000001014794e */ /* 0x000fee0000000000 */
[----:B---3-5:R-:W-:Y:S05]  /*5ee0*/  CALL.ABS.NOINC R2 ;  /* 0x0000000002007343 */ /* 0x028fea0003c00000 */
.L_x_114:
[----:B------:R-:W-:Y:S01]  /*5ef0*/  LOP3.LUT P0, RZ, R193, 0x1b0, RZ, 0xc0, !PT ;  /* 0x000001b0c1ff7812 */ /* 0x000fe2000780c0ff */
[----:B------:R-:W-:Y:S11]  /*5f00*/  BSSY.RECONVERGENT B6, `(.L_x_115) ;  /* 0x0000013000067945 */ /* 0x000ff60003800200 */
[----:B------:R-:W-:Y:S01]  /*5f10*/  @!UPT UIADD3 URZ, UPT, UPT, URZ, URZ, URZ ;  /* 0x000000fffffff290 */ /* 0x000fe2000fffe0ff */
[----:B------:R-:W-:Y:S05]  /*5f20*/  @!P0 BRA `(.L_x_116) ;  /* 0x0000000000408947 */ /* 0x000fea0003800000 */
        /* <DEDUP_REMOVED lines=16> */
.L_x_116:
[----:B------:R-:W-:Y:S05]  /*6030*/  BSYNC.RECONVERGENT B6 ;  /* 0x0000000000067941 */ /* 0x000fea0003800200 */
.L_x_115:
[----:B------:R-:W-:Y:S02]  /*6040*/  ISETP.NE.U32.AND P3, PT, R172, RZ, PT ;  /* 0x000000ffac00720c */ /* 0x000fe40003f65070 */
[----:B------:R-:W-:Y:S02]  /*6050*/  ISETP.NE.U32.AND P2, PT, R168, RZ, PT ;  /* 0x000000ffa800720c */ /* 0x000fe40003f45070 */
[----:B------:R-:W-:Y:S02]  /*6060*/  ISETP.NE.AND.EX P3, PT, R173, RZ, PT, P3 ;  /* 0x000000ffad00720c */ /* 0x000fe40003f65330 */
[----:B------:R-:W-:Y:S02]  /*6070*/  PLOP3.LUT P0, PT, PT, PT, PT, 0x8, 0x80 ;  /* 0x000000000080781c */ /* 0x000fe40003f0e170 */
[----:B------:R-:W-:Y:S09]  /*6080*/  ISETP.NE.AND.EX P2, PT, R169, RZ, PT, P2 ;  /* 0x000000ffa900720c */ /* 0x000ff20003f45320 */
[----:B------:R-:W-:Y:S05]  /*6090*/  @!P3 BRA `(.L_x_117) ;  /* 0x00000000002cb947 */ /* 0x000fea0003800000 */
[----:B------:R-:W-:Y:S01]  /*60a0*/  ISETP.NE.U32.AND P1, PT, R170, RZ, PT ;  /* 0x000000ffaa00720c */ /* 0x000fe20003f25070 */
[----:B------:R-:W-:Y:S03]  /*60b0*/  IMAD.MOV.U32 R179, RZ, RZ, 0x1 ;  /* 0x00000001ffb37424 */ /* 0x000fe600078e00ff */
[----:B------:R-:W-:Y:S11]  /*60c0*/  ISETP.NE.AND.EX P1, PT, R171, RZ, PT, P1 ;  /* 0x000000ffab00720c */ /* 0x000ff60003f25310 */
[----:B------:R-:W-:Y:S02]  /*60d0*/  @!UPT UIADD3 URZ, UPT, UPT, URZ, URZ, URZ ;  /* 0x000000fffffff290 */ /* 0x000fe4000fffe0ff */
[----:B------:R-:W1:Y:S01]  /*60e0*/  @P1 LDC.64 R2, c[0x0][0x888] ;  /* 0x00022200ff021b82 */ /* 0x000e620000000a00 */
[----:B------:R-:W-:Y:S04]  /*60f0*/  @P1 IMAD R0, R172, UR36, RZ ;  /* 0x00000024ac001c24 */ /* 0x000fe8000f8e02ff */
[----:B-1----:R-:W-:Y:S04]  /*6100*/  @P1 IMAD.WIDE R2, R0, 0x4, R2 ;  /* 0x0000000400021825 */ /* 0x002fe800078e0202 */
[----:B------:R-:W-:Y:S01]  /*6110*/  HFMA2 R0, -RZ, RZ, 0, 5.9604644775390625e-08 ;  /* 0x00000001ff007431 */ /* 0x000fe200000001ff */
[----:B-----5:R1:W5:Y:S04]  /*6120*/  @P1 LDG.E R129, desc[UR40][R2.64] ;  /* 0x0000002802811981 */ /* 0x020368000c1e1900 */
[----:B------:R-:W-:Y:S01]  /*6130*/  @!P1 PRMT R179, R0, 0x7610, R179 ;  /* 0x0000761000b39816 */ /* 0x000fe200000000b3 */
[----:B-1----:R-:W2:Y:S06]  /*6140*/  @!P1 LDC R129, c[0x0][0x880] ;  /* 0x00022000ff819b82 */ /* 0x002eac0000000800 */
.L_x_117:
[----:B------:R-:W-:Y:S05]  /*6150*/  @!P2 BRA `(.L_x_118) ;  /* 0x000000000020a947 */ /* 0x000fea0003800000 */
[----:B------:R-:W-:Y:S04]  /*6160*/  ISETP.NE.U32.AND P1, PT, R166, RZ, PT ;  /* 0x000000ffa600720c */ /* 0x000fe80003f25070 */
[----:B------:R-:W-:Y:S11]  /*6170*/  ISETP.NE.AND.EX P1, PT, R167, RZ, PT, P1 ;  /* 0x000000ffa700720c */ /* 0x000ff60003f25310 */
[----:B------:R-:W-:Y:S02]  /*6180*/  @!UPT UIADD3 URZ, UPT, UPT, URZ, URZ, URZ ;  /* 0x000000fffffff290 */ /* 0x000fe4000fffe0ff */
[----:B------:R-:W1:Y:S01]  /*6190*/  @P1 LDC.64 R2, c[0x0][0x8a8] ;  /* 0x00022a00ff021b82 */ /* 0x000e620000000a00 */
[----:B------:R-:W-:Y:S04]  /*61a0*/  @P1 IMAD R0, R168, UR36, RZ ;  /* 0x00000024a8001c24 */ /* 0x000fe8000f8e02ff */
[----:B-1----:R-:W-:Y:S05]  /*61b0*/  @P1 IMAD.WIDE R2, R0, 0x4, R2 ;  /* 0x0000000400021825 */ /* 0x002fea00078e0202 */
[----:B-----5:R1:W5:Y:S02]  /*61c0*/  @P1 LDG.E R78, desc[UR40][R2.64] ;  /* 0x00000028024e1981 */ /* 0x020364000c1e1900 */
[----:B-1----:R-:W3:Y:S02]  /*61d0*/  @!P1 LDC R78, c[0x0][0x8a0] ;  /* 0x00022800ff4e9b82 */ /* 0x002ee40000000800 */
.L_x_118:
[----:B------:R-:W-:Y:S09]  /*61e0*/  UISETP.NE.AND UP0, UPT, UR44, URZ, UPT ;  /* 0x000000ff2c00728c */ /* 0x000ff2000bf05270 */
[----:B------:R-:W-:Y:S05]  /*61f0*/  BRA.U !UP0, `(.L_x_119) ;  /* 0x0000000108407547 */ /* 0x000fea000b800000 */
[----:B------:R-:W-:Y:S02]  /*6200*/  ISETP.NE.U32.AND P4, PT, R172, RZ, PT ;  /* 0x000000ffac00720c */ /* 0x000fe40003f85070 */
[----:B------:R-:W-:Y:S02]  /*6210*/  PLOP3.LUT P0, PT, PT, PT, PT, 0x80, 0x8 ;  /* 0x000000000008781c */ /* 0x000fe40003f0f070 */
[----:B------:R-:W-:Y:S11]  /*6220*/  ISETP.NE.AND.EX P4, PT, R173, RZ, PT, P4 ;  /* 0x000000ffad00720c */ /* 0x000ff60003f85340 */
[----:B------:R-:W-:Y:S02]  /*6230*/  @!UPT UIADD3 URZ, UPT, UPT, URZ, URZ, URZ ;  /* 0x000000fffffff290 */ /* 0x000fe4000fffe0ff */
[----:B------:R-:W-:Y:S01]  /*6240*/  @P4 LOP3.LUT P1, RZ, R179, 0xff, RZ, 0xc0, !PT ;  /* 0x000000ffb3ff4812 */ /* 0x000fe2000782c0ff */
[----:B------:R-:W1:Y:S03]  /*6250*/  @P4 LDC.64 R2, c[0x0][0x888] ;  /* 0x00022200ff024b82 */ /* 0x000e660000000a00 */
[----:B------:R-:W-:Y:S02]  /*6260*/  @P4 PLOP3.LUT P0, PT, P1, PT, PT, 0x80, 0x8 ;  /* 0x000000000008481c */ /* 0x000fe40000f0f070 */
[----:B--2--5:R-:W-:Y:S04]  /*6270*/  @P4 FSETP.NEU.AND P1, PT, R129, RZ, PT ;  /* 0x000000ff8100420b */ /* 0x024fe80003f2d000 */
[----:B------:R-:W-:Y:S02]  /*6280*/  @P4 SEL R0, RZ, 0xffffffff, P1 ;  /* 0xffffffffff004807 */ /* 0x000fe40000800000 */
[----:B-1----:R-:W-:Y:S04]  /*6290*/  @P4 ISETP.NE.U32.AND P2, PT, R2, RZ, PT ;  /* 0x000000ff0200420c */ /* 0x002fe80003f45070 */
[----:B------:R-:W-:Y:S04]  /*62a0*/  @P4 ISETP.NE.AND.EX P2, PT, R3, RZ, PT, P2 ;  /* 0x000000ff0300420c */ /* 0x000fe80003f45320 */
[----:B------:R-:W-:Y:S02]  /*62b0*/  @!P0 SEL R0, RZ, 0xffffffff, P2 ;  /* 0xffffffffff008807 */ /* 0x000fe40001000000 */
[----:B------:R-:W-:Y:S02]  /*62c0*/  @!P4 FSETP.EQ.AND P0, PT, R129, RZ, PT ;  /* 0x000000ff8100c20b */ /* 0x000fe40003f02000 */
[----:B------:R-:W-:Y:S04]  /*62d0*/  @P4 LOP3.LUT R0, R0, 0x1, RZ, 0xc0, !PT ;  /* 0x0000000100004812 */ /* 0x000fe800078ec0ff */
[----:B------:R-:W-:Y:S11]  /*62e0*/  @P4 ISETP.EQ.U32.AND P0, PT, R0, 0x1, PT ;  /* 0x000000010000480c */ /* 0x000ff60003f02070 */
[----:B------:R-:W-:Y:S02]  /*62f0*/  @!UPT UIADD3 URZ, UPT, UPT, URZ, URZ, URZ ;  /* 0x000000fffffff290 */ /* 0x000fe4000fffe0ff */
.L_x_119:
[----:B------:R-:W-:Y:S01]  /*6300*/  @!P0 SHF.L.U32 R0, R187, 0x1f, RZ ;  /* 0x0000001fbb008819 */ /* 0x000fe200000006ff */
[----:B------:R-:W-:Y:S01]  /*6310*/  BSSY B1, `(.L_x_120) ;  /* 0x0000038000017945 */ /* 0x000fe20003800000 */
[C---:B------:R-:W-:Y:S01]  /*6320*/  LEA R196, R79.reuse, UR43, 0x3 ;  /* 0x0000002b4fc47c11 */ /* 0x040fe2000f8e18ff */
[----:B------:R-:W-:Y:S01]  /*6330*/  IMAD R80, R79, 0x40, R76 ;  /* 0x000000404f507824 */ /* 0x000fe200078e024c */
[----:B------:R-:W1:Y:S01]  /*6340*/  @!P0 SYNCS.PHASECHK.TRANS64.TRYWAIT P1, [UR43+0x140], R0 ;  /* 0x00014000ff0085a7 */ /* 0x000e62000802112b */
[----:B------:R-:W-:Y:S02]  /*6350*/  SHF.L.U32 R5, R189, 0x1f, RZ ;  /* 0x0000001fbd057819 */ /* 0x000fe400000006ff */
[----:B------:R-:W-:Y:S02]  /*6360*/  CS2R R142, SRZ ;  /* 0x00000000008e7805 */ /* 0x000fe4000001ff00 */
[----:B------:R-:W-:Y:S02]  /*6370*/  PLOP3.LUT P5, PT, PT, PT, PT, 0x8, 0x80 ;  /* 0x000000000080781c */ /* 0x000fe40003fae170 */
[----:B------:R-:W-:Y:S02]  /*6380*/  CS2R R140, SRZ ;  /* 0x00000000008c7805 */ /* 0x000fe4000001ff00 */
[----:B------:R-:W-:Y:S02]  /*6390*/  CS2R R146, SRZ ;  /* 0x0000000000927805 */ /* 0x000fe4000001ff00 */
[----:B------:R-:W-:Y:S02]  /*63a0*/  CS2R R144, SRZ ;  /* 0x0000000000907805 */ /* 0x000fe4000001ff00 */
[----:B------:R-:W-:Y:S02]  /*63b0*/  CS2R R138, SRZ ;  /* 0x00000000008a7805 */ /* 0x000fe4000001ff00 */
[----:B------:R-:W-:Y:S02]  /*63c0*/  CS2R R136, SRZ ;  /* 0x0000000000887805 */ /* 0x000fe4000001ff00 */
[----:B------:R-:W-:Y:S02]  /*63d0*/  CS2R R134, SRZ ;  /* 0x0000000000867805 */ /* 0x000fe4000001ff00 */
[----:B------:R-:W-:Y:S01]  /*63e0*/  CS2R R132, SRZ ;  /* 0x0000000000847805 */ /* 0x000fe2000001ff00 */
[----:B------:R4:W2:Y:S01]  /*63f0*/  SYNCS.PHASECHK.TRANS64.TRYWAIT P4, [R196+URZ+0x180], R5 ;  /* 0x00018005c40075a7 */ /* 0x0008a200080811ff */
[----:B-1----:R-:W-:Y:S01]  /*6400*/  @!P0 PLOP3.LUT P5, PT, P1, PT, PT, 0x8, 0x80 ;  /* 0x000000000080881c */ /* 0x002fe20000fae170 */
[----:B------:R-:W-:Y:S01]  /*6410*/  @!UPT UIADD3 URZ, UPT, UPT, URZ, URZ, URZ ;  /* 0x000000fffffff290 */ /* 0x000fe2000fffe0ff */
[----:B----4-:R-:W-:Y:S11]  /*6420*/  @P0 BRA `(.L_x_121) ;  /* 0x0000000000980947 */ /* 0x010ff60003800000 */
[----:B------:R-:W-:Y:S01]  /*6430*/  ISETP.NE.U32.AND P0, PT, RZ, UR38, PT ;  /* 0x00000026ff007c0c */ /* 0x000fe2000bf05070 */
[----:B------:R-:W-:Y:S01]  /*6440*/  BSSY B0, `(.L_x_122) ;  /* 0x0000016000007945 */ /* 0x000fe20003800000 */
[----:B--2--5:R-:W-:Y:S02]  /*6450*/  FSETP.NEU.AND P2, PT, R129, RZ, PT ;  /* 0x000000ff8100720b */ /* 0x024fe40003f4d000 */
[----:B------:R-:W-:Y:S02]  /*6460*/  CS2R R134, SRZ ;  /* 0x0000000000867805 */ /* 0x000fe4000001ff00 */
[----:B------:R-:W-:Y:S02]  /*6470*/  ISETP.NE.AND.EX P0, PT, RZ, UR39, PT, P0 ;  /* 0x00000027ff007c0c */ /* 0x000fe4000bf05300 */
[----:B------:R-:W-:Y:S02]  /*6480*/  CS2R R132, SRZ ;  /* 0x0000000000847805 */ /* 0x000fe4000001ff00 */
[----:B------:R-:W-:Y:S02]  /*6490*/  LOP3.LUT P1, RZ, R179, 0xff, RZ, 0xc0, !PT ;  /* 0x000000ffb3ff7812 */ /* 0x000fe4000782c0ff */
[----:B------:R-:W-:Y:S02]  /*64a0*/  CS2R R138, SRZ ;  /* 0x00000000008a7805 */ /* 0x000fe4000001ff00 */
[----:B------:R-:W-:Y:S02]  /*64b0*/  SEL R0, RZ, 0xffffffff, P2 ;  /* 0xffffffffff007807 */ /* 0x000fe40001000000 */
[----:B------:R-:W-:Y:S02]  /*64c0*/  CS2R R136, SRZ ;  /* 0x0000000000887805 */ /* 0x000fe4000001ff00 */
[----:B------:R-:W-:Y:S02]  /*64d0*/  SEL R3, RZ, 0xffffffff, P0 ;  /* 0xffffffffff037807 */ /* 0x000fe40000000000 */
[----:B------:R-:W-:Y:S02]  /*64e0*/  CS2R R146, SRZ ;  /* 0x0000000000927805 */ /* 0x000fe4000001ff00 */
[----:B------:R-:W-:Y:S02]  /*64f0*/  CS2R R144, SRZ ;  /* 0x0000000000907805 */ /* 0x000fe4000001ff00 */
[----:B------:R-:W-:Y:S02]  /*6500*/  CS2R R142, SRZ ;  /* 0x00000000008e7805 */ /* 0x000fe4000001ff00 */
[----:B------:R-:W-:Y:S02]  /*6510*/  @P3 SEL R0, R3, R0, !P1 ;  /* 0x0000000003003207 */ /* 0x000fe40004800000 */
[----:B------:R-:W-:Y:S02]  /*6520*/  CS2R R140, SRZ ;  /* 0x00000000008c7805 */ /* 0x000fe4000001ff00 */
[----:B------:R-:W-:Y:S04]  /*6530*/  LOP3.LUT R0, R0, 0x1, RZ, 0xc0, !PT ;  /* 0x0000000100007812 */ /* 0x000fe800078ec0ff */
[----:B------:R-:W-:Y:S01]  /*6540*/  ISETP.NE.U32.AND P0, PT, R0, 0x1, PT ;  /* 0x000000010000780c */ /* 0x000fe20003f05070 */
[----:B------:R-:W-:Y:S01]  /*6550*/  @!UPT UIADD3 URZ, UPT, UPT, URZ, URZ, URZ ;  /* 0x000000fffffff290 */ /* 0x000fe2000fffe0ff */
[----:B------:R-:W-:Y:S11]  /*6560*/  @!P5 BRA `(.L_x_123) ;  /* 0x00000000000cd947 */ /* 0x000ff60003800000 */
[----:B------:R-:W-:Y:S04]  /*6570*/  SHF.L.U32 R3, R187, 0x1f, RZ ;  /* 0x0000001fbb037819 */ /* 0x000fe800000006ff */
[----:B------:R-:W1:Y:S02]  /*6580*/  SYNCS.PHASECHK.TRANS64.TRYWAIT P1, [UR43+0x140], R3 ;  /* 0x00014003ff0075a7 */ /* 0x000e64000802112b */
[----:B-1----:R-:W-:Y:S05]  /*6590*/  @!P1 BRA `(.L_x_124) ;  /* 0x00000084006c9947 */ /* 0x002fea0003800000 */
.L_x_123:
[----:B------:R-:W-:Y:S05]  /*65a0*/  BSYNC B0 ;  /* 0x0000000000007941 */ /* 0x000fea0003800000 */
.L_x_122:
[----:B------:R4:W2:Y:S01]  /*65b0*/  @P0 LDS.128 R132, [R182+UR43+0x400] ;  /* 0x0004002bb6840984 */ /* 0x0008a20008000c00 */
[----:B------:R-:W-:Y:S01]  /*65c0*/  UIADD3 UR4, UPT, UPT, UR43, 0x148, URZ ;  /* 0x000001482b047890 */ /* 0x000fe2000fffe0ff */
[----:B------:R-:W-:Y:S02]  /*65d0*/  LOP3.LUT R187, R187, 0x1, RZ, 0x3c, !PT ;  /* 0x00000001bbbb7812 */ /* 0x000fe400078e3cff */
[----:B------:R4:W1:Y:S01]  /*65e0*/  @P0 LDS.128 R136, [R192+0x10] ;  /* 0x00001000c0880984 */ /* 0x0008620000000c00 */
[----:B------:R-:W-:Y:S03]  /*65f0*/  UPRMT UR4, UR37, 0x654, UR4 ;  /* 0x0000065425047896 */ /* 0x000fe60008000004 */
[----:B------:R4:W1:Y:S04]  /*6600*/  @P0 LDS.128 R144, [R191+0x20] ;  /* 0x00002000bf900984 */ /* 0x0008680000000c00 */
[----:B------:R4:W1:Y:S01]  /*6610*/  @P0 LDS.128 R140, [R190+0x30] ;  /* 0x00003000be8c0984 */ /* 0x0008620000000c00 */
[----:B------:R-:W-:Y:S01]  /*6620*/  @!PT LDS RZ, [RZ] ;  /* 0x00000000fffff984 */ /* 0x000fe20000000800 */
[----:B------:R-:W-:Y:S01]  /*6630*/  @!PT LDS RZ, [RZ] ;  /* 0x00000000fffff984 */ /* 0x000fe20000000800 */
[----:B------:R-:W-:Y:S01]  /*6640*/  @!PT LDS RZ, [RZ] ;  /* 0x00000000fffff984 */ /* 0x000fe20000000800 */
[----:B------:R-:W-:Y:S01]  /*6650*/  @!PT LDS RZ, [RZ] ;  /* 0x00000000fffff984 */ /* 0x000fe20000000800 */
[----:B------:R5:W-:Y:S06]  /*6660*/  MEMBAR.ALL.CTA ;  /* 0x0000000000007992 */ /* 0x000bec0000008000 */
[----:B-----5:R-:W5:Y:S02]  /*6670*/  FENCE.VIEW.ASYNC.S ;  /* 0x00000000000073c6 */ /* 0x020f640000000000 */
[----:B-----5:R-:W-:Y:S01]  /*6680*/  SYNCS.ARRIVE.TRANS64.RED.A1T0 RZ, [UR4], RZ ;  /* 0x000000ffffff79a7 */ /* 0x020fe20008100404 */
.L_x_121:
[----:B------:R-:W-:Y:S05]  /*6690*/  BSYNC B1 ;  /* 0x0000000000017941 */ /* 0x000fea0003800000 */
.L_x_120:
[----:B-1----:R-:W-:Y:S04]  /*66a0*/  SHF.R.U32.HI R0, RZ, 0x15, R80 ;  /* 0x00000015ff007819 */ /* 0x002fe80000011650 */
[----:B------:R-:W-:Y:S01]  /*66b0*/  LOP3.LUT P0, RZ, R0, 0x3, R183, 0x48, !PT ;  /* 0x0000000300ff7812 */ /* 0x000fe200078048b7 */
[----:B------:R-:W-:Y:S01]  /*66c0*/  @!UPT UIADD3 URZ, UPT, UPT, URZ, URZ, URZ ;  /* 0x000000fffffff290 */ /* 0x000fe2000fffe0ff */
[----:B--2---:R-:W-:Y:S11]  /*66d0*/  @P4 BRA `(.L_x_125) ;  /* 0x0000000000084947 */ /* 0x004ff60003800000 */
[----:B------:R-:W1:Y:S02]  /*66e0*/  SYNCS.PHASECHK.TRANS64.TRYWAIT P1, [R196+URZ+0x180], R5 ;  /* 0x00018005c40075a7 */ /* 0x000e6400080211ff */
[----:B-1----:R-:W-:Y:S05]  /*66f0*/  @!P1 BRA `(.L_x_126) ;  /* 0x00000084002c9947 */ /* 0x002fea0003800000 */
.L_x_125:
        /* <DEDUP_REMOVED lines=17> */
.L_x_127:
[----:B------:R-:W-:Y:S05]  /*6810*/  WARPSYNC.ALL ;  /* 0x0000000000007948 */ /* 0x000fea0003800000 */
[----:B------:R-:W-:Y:S01]  /*6820*/  R2UR UR4, R80 ;  /* 0x00000000500472ca */ /* 0x000fe200000e0000 */
[----:B------:R-:W-:Y:S01]  /*6830*/  HFMA2 R80, -RZ, RZ, 3.7421875, 0 ;  /* 0x437c0000ff507431 */ /* 0x000fe200000001ff */
[-C--:B------:R-:W-:Y:S01]  /*6840*/  F2FP.F16.E4M3.UNPACK_B R128, R132.reuse ;  /* 0x00000084ff80723e */ /* 0x080fe200020006ff */
[----:B------:R-:W-:Y:S01]  /*6850*/  BSSY.RECONVERGENT B1, `(.L_x_128) ;  /* 0x00002f4000017945 */ /* 0x000fe20003800200 */
[----:B------:R-:W-:Y:S02]  /*6860*/  F2FP.F16.E4M3.UNPACK_B R164, R132.H1 ;  /* 0x00000084ffa4723e */ /* 0x000fe400030006ff */
[-C--:B------:R-:W-:Y:S01]  /*6870*/  F2FP.F16.E4M3.UNPACK_B R163, R133.reuse ;  /* 0x00000085ffa3723e */ /* 0x080fe200020006ff */
[--C-:B------:R-:W-:Y:S01]  /*6880*/  HADD2.F32 R126, -RZ, R128.reuse.H0_H0 ;  /* 0x20000080ff7e7230 */ /* 0x100fe20000004100 */
[----:B------:R-:W-:Y:S01]  /*6890*/  F2FP.F16.E4M3.UNPACK_B R162, R133.H1 ;  /* 0x00000085ffa2723e */ /* 0x000fe200030006ff */
[----:B------:R-:W-:Y:S01]  /*68a0*/  HADD2.F32 R128, -RZ, R128.H1_H1 ;  /* 0x30000080ff807230 */ /* 0x000fe20000004100 */
[-C--:B------:R-:W-:Y:S01]  /*68b0*/  F2FP.F16.E4M3.UNPACK_B R161, R134.reuse ;  /* 0x00000086ffa1723e */ /* 0x080fe200020006ff */
[--C-:B------:R-:W-:Y:S01]  /*68c0*/  HADD2.F32 R3, -RZ, R164.reuse.H0_H0 ;  /* 0x200000a4ff037230 */ /* 0x100fe20000004100 */
[----:B------:R-:W-:Y:S01]  /*68d0*/  F2FP.F16.E4M3.UNPACK_B R160, R134.H1 ;  /* 0x00000086ffa0723e */ /* 0x000fe200030006ff */
[----:B-1----:R-:W3:Y:S01]  /*68e0*/  LDTM.x64 R4, tmem[UR4] ;  /* 0x00000004000479ee */ /* 0x002ee20008340000 */
[----:B------:R-:W-:Y:S01]  /*68f0*/  HADD2.F32 R0, -RZ, R164.H1_H1 ;  /* 0x300000a4ff007230 */ /* 0x000fe20000004100 */
[-C--:B------:R-:W-:Y:S01]  /*6900*/  F2FP.F16.E4M3.UNPACK_B R159, R135.reuse ;  /* 0x00000087ff9f723e */ /* 0x080fe200020006ff */
[--C-:B------:R-:W-:Y:S01]  /*6910*/  HADD2.F32 R81, -RZ, R163.reuse.H0_H0 ;  /* 0x200000a3ff517230 */ /* 0x100fe20000004100 */
[----:B------:R-:W-:Y:S01]  /*6920*/  F2FP.F16.E4M3.UNPACK_B R158, R135.H1 ;  /* 0x00000087ff9e723e */ /* 0x000fe200030006ff */
        /* <DEDUP_REMOVED lines=17> */
[----:B------:R-:W-:Y:S01]  /*6a40*/  F2FP.F16.E4M3.UNPACK_B R149, R144 ;  /* 0x00000090ff95723e */ /* 0x000fe200020006ff */
[--C-:B------:R-:W-:Y:S02]  /*6a50*/  HADD2.F32 R91, -RZ, R158.reuse.H0_H0 ;  /* 0x2000009eff5b7230 */ /* 0x100fe40000004100 */
[C---:B---3-5:R-:W-:Y:S01]  /*6a60*/  FMUL R4, R78.reuse, R4 ;  /* 0x000000044e047220 */ /* 0x068fe20000400000 */
[C---:B------:R-:W-:Y:S01]  /*6a70*/  FMUL R5, R78.reuse, R5 ;  /* 0x000000054e057220 */ /* 0x040fe20000400000 */
[C---:B------:R-:W-:Y:S01]  /*6a80*/  FMUL R6, R78.reuse, R6 ;  /* 0x000000064e067220 */ /* 0x040fe20000400000 */
[C---:B------:R-:W-:Y:S01]  /*6a90*/  FMUL R7, R78.reuse, R7 ;  /* 0x000000074e077220 */ /* 0x040fe20000400000 */
[C---:B------:R-:W-:Y:S01]  /*6aa0*/  FMUL R8, R78.reuse, R8 ;  /* 0x000000084e087220 */ /* 0x040fe20000400000 */
[C---:B------:R-:W-:Y:S01]  /*6ab0*/  FFMA R4, R129.reuse, R126, R4 ;  /* 0x0000007e81047223 */ /* 0x040fe20000000004 */
        /* <DEDUP_REMOVED lines=18> */
[----:B------:R-:W-:Y:S02]  /*6be0*/  HADD2.F32 R90, -RZ, R158.H1_H1 ;  /* 0x3000009eff5a7230 */ /* 0x000fe40000004100 */
[C---:B------:R-:W-:Y:S01]  /*6bf0*/  FMUL R18, R78.reuse, R18 ;  /* 0x000000124e127220 */ /* 0x040fe20000400000 */
[C---:B------:R-:W-:Y:S01]  /*6c00*/  FFMA R14, R129.reuse, R87, R14 ;  /* 0x00000057810e7223 */ /* 0x040fe2000000000e */
[--C-:B------:R-:W-:Y:S02]  /*6c10*/  HADD2.F32 R93, -RZ, R157.reuse.H0_H0 ;  /* 0x2000009dff5d7230 */ /* 0x100fe40000004100 */
        /* <DEDUP_REMOVED lines=38> */
[----:B------:R-:W-:Y:S01]  /*6e80*/  F2FP.F16.E4M3.UNPACK_B R148, R144.H1 ;  /* 0x00000090ff94723e */ /* 0x000fe200030006ff */
[----:B------:R-:W-:Y:S02]  /*6e90*/  HADD2.F32 R104, -RZ, R151.H1_H1 ;  /* 0x30000097ff687230 */ /* 0x000fe40000004100 */
[C---:B------:R-:W-:Y:S01]  /*6ea0*/  FMUL R32, R78.reuse, R32 ;  /* 0x000000204e207220 */ /* 0x040fe20000400000 */
[C---:B------:R-:W-:Y:S01]  /*6eb0*/  FFMA R28, R129.reuse, R101, R28 ;  /* 0x00000065811c7223 */ /* 0x040fe2000000001c */
[--C-:B------:R-:W-:Y:S02]  /*6ec0*/  HADD2.F32 R107, -RZ, R150.reuse.H0_H0 ;  /* 0x20000096ff6b7230 */ /* 0x100fe40000004100 */
[C---:B------:R-:W-:Y:S01]  /*6ed0*/  FMUL R33, R78.reuse, R33 ;  /* 0x000000214e217220 */ /* 0x040fe20000400000 */
[C---:B------:R-:W-:Y:S01]  /*6ee0*/  FFMA R29, R129.reuse, R100, R29 ;  /* 0x00000064811d7223 */ /* 0x040fe2000000001d */
[----:B------:R-:W-:Y:S01]  /*6ef0*/  F2FP.F16.E4M3.UNPACK_B R144, R145 ;  /* 0x00000091ff90723e */ /* 0x000fe200020006ff */
        /* <DEDUP_REMOVED lines=112> */
[----:B------:R-:W-:Y:S01]  /*7600*/  FMUL R67, R78, R67 ;  /* 0x000000434e437220 */ /* 0x000fe20000400000 */
[C---:B------:R-:W-:Y:S01]  /*7610*/  FFMA R63, R129.reuse, R138, R63 ;  /* 0x0000008a813f7223 */ /* 0x040fe2000000003f */
[----:B------:R-:W-:Y:S01]  /*7620*/  MOV R122, 0x3bbb989d ;  /* 0x3bbb989d007a7802 */ /* 0x000fe20000000f00 */
[C---:B------:R-:W-:Y:S01]  /*7630*/  FFMA R64, R129.reuse, R139, R64 ;  /* 0x0000008b81407223 */ /* 0x040fe20000000040 */
[C---:B------:R-:W-:Y:S01]  /*7640*/  FFMA R65, R129.reuse, R140, R65 ;  /* 0x0000008c81417223 */ /* 0x040fe20000000041 */
[C---:B------:R-:W-:Y:S01]  /*7650*/  FFMA R66, R129.reuse, R141, R66 ;  /* 0x0000008d81427223 */ /* 0x040fe20000000042 */
[----:B------:R-:W-:Y:S01]  /*7660*/  FFMA R67, R129, R142, R67 ;  /* 0x0000008e81437223 */ /* 0x000fe20000000043 */
[----:B------:R-:W-:Y:S01]  /*7670*/  FFMA.SAT R81, R4, -R122, 0.5 ;  /* 0x3f00000004517423 */ /* 0x000fe2000000287a */
[----:B------:R-:W-:Y:S01]  /*7680*/  NOP ;  /* 0x0000000000007918 */ /* 0x000fe20000000000 */
[----:B------:R-:W-:Y:S02]  /*7690*/  IADD3 R196, PT, PT, R196, 0x1a0, RZ ;  /* 0x000001a0c4c47810 */ /* 0x000fe40007ffe0ff */
[----:B------:R-:W-:Y:S01]  /*76a0*/  FFMA.RM R81, R81, R80, 12582913 ;  /* 0x4b40000151517423 */ /* 0x000fe20000004050 */
[----:B------:R-:W-:Y:S02]  /*76b0*/  IADD3 R79, PT, PT, R79, 0x1, RZ ;  /* 0x000000014f4f7810 */ /* 0x000fe40007ffe0ff */
[----:B------:R-:W-:Y:S01]  /*76c0*/  LOP3.LUT R196, R196, 0xfefffff8, RZ, 0xc0, !PT ;  /* 0xfefffff8c4c47812 */ /* 0x000fe200078ec0ff */
[----:B------:R-:W-:Y:S03]  /*76d0*/  FADD R3, R81, -12583039 ;  /* 0xcb40007f51037421 */ /* 0x000fe60000000000 */
[----:B------:R1:W-:Y:S01]  /*76e0*/  SYNCS.ARRIVE.TRANS64.RED.A1T0 RZ, [R196+URZ], RZ ;  /* 0x000000ffc4ff79a7 */ /* 0x0003e200081004ff */
[C---:B------:R-:W-:Y:S04]  /*76f0*/  FFMA R3, R4.reuse, -1.4426950216293334961, -R3 ;  /* 0xbfb8aa3b04037823 */ /* 0x040fe80000000803 */
[----:B------:R-:W-:Y:S01]  /*7700*/  FFMA R3, R4, -1.925963033500011079e-08, R3 ;  /* 0xb2a5706004037823 */ /* 0x000fe20000000003 */
[----:B------:R-:W-:Y:S03]  /*7710*/  FFMA.SAT R83, R5, -R122, 0.5 ;  /* 0x3f00000005537423 */ /* 0x000fe6000000287a */
[----:B------:R-:W2:Y:S01]  /*7720*/  MUFU.EX2 R123, R3 ;  /* 0x00000003007b7308 */ /* 0x000ea20000000800 */
[----:B------:R-:W-:Y:S04]  /*7730*/  FFMA.RM R82, R83, R80, 12582913 ;  /* 0x4b40000153527423 */ /* 0x000fe80000004050 */
[----:B------:R-:W-:Y:S04]  /*7740*/  FADD R0, R82, -12583039 ;  /* 0xcb40007f52007421 */ /* 0x000fe80000000000 */
[C---:B------:R-:W-:Y:S04]  /*7750*/  FFMA R0, R5.reuse, -1.4426950216293334961, -R0 ;  /* 0xbfb8aa3b05007823 */ /* 0x040fe80000000800 */
[----:B------:R-:W-:Y:S01]  /*7760*/  FFMA R0, R5, -1.925963033500011079e-08, R0 ;  /* 0xb2a5706005007823 */ /* 0x000fe20000000000 */
[C---:B------:R-:W-:Y:S03]  /*7770*/  FFMA.SAT R83, R6.reuse, -R122, 0.5 ;  /* 0x3f00000006537423 */ /* 0x040fe6000000287a */
[----:B------:R-:W3:Y:S01]  /*7780*/  MUFU.EX2 R124, R0 ;  /* 0x00000000007c7308 */ /* 0x000ee20000000800 */
[----:B------:R-:W-:Y:S04]  /*7790*/  FFMA.RM R83, R83, R80, 12582913 ;  /* 0x4b40000153537423 */ /* 0x000fe80000004050 */
[----:B------:R-:W-:Y:S04]  /*77a0*/  FADD R5, R83, -12583039 ;  /* 0xcb40007f53057421 */ /* 0x000fe80000000000 */
[C---:B------:R-:W-:Y:S04]  /*77b0*/  FFMA R5, R6.reuse, -1.4426950216293334961, -R5 ;  /* 0xbfb8aa3b06057823 */ /* 0x040fe80000000805 */
[----:B------:R-:W-:Y:S01]  /*77c0*/  FFMA R5, R6, -1.925963033500011079e-08, R5 ;  /* 0xb2a5706006057823 */ /* 0x000fe20000000005 */
[----:B------:R-:W-:Y:S03]  /*77d0*/  FFMA.SAT R85, R7, -R122, 0.5 ;  /* 0x3f00000007557423 */ /* 0x000fe6000000287a */
[----:B------:R-:W4:Y:S01]  /*77e0*/  MUFU.EX2 R125, R5 ;  /* 0x00000005007d7308 */ /* 0x000f220000000800 */
[----:B------:R-:W-:Y:S04]  /*77f0*/  FFMA.RM R84, R85, R80, 12582913 ;  /* 0x4b40000155547423 */ /* 0x000fe80000004050 */
[----:B------:R-:W-:Y:S04]  /*7800*/  FADD R2, R84, -12583039 ;  /* 0xcb40007f54027421 */ /* 0x000fe80000000000 */
[C---:B------:R-:W-:Y:S04]  /*7810*/  FFMA R2, R7.reuse, -1.4426950216293334961, -R2 ;  /* 0xbfb8aa3b07027823 */ /* 0x040fe80000000802 */
[----:B------:R-:W-:Y:S01]  /*7820*/  FFMA R2, R7, -1.925963033500011079e-08, R2 ;  /* 0xb2a5706007027823 */ /* 0x000fe20000000002 */
[C---:B------:R-:W-:Y:S03]  /*7830*/  FFMA.SAT R85, R8.reuse, -R122, 0.5 ;  /* 0x3f00000008557423 */ /* 0x040fe6000000287a */
[----:B------:R-:W1:Y:S01]  /*7840*/  MUFU.EX2 R126, R2 ;  /* 0x00000002007e7308 */ /* 0x000e620000000800 */
[----:B------:R-:W-:Y:S04]  /*7850*/  FFMA.RM R85, R85, R80, 12582913 ;  /* 0x4b40000155557423 */ /* 0x000fe80000004050 */
[----:B------:R-:W-:Y:S04]  /*7860*/  FADD R7, R85, -12583039 ;  /* 0xcb40007f55077421 */ /* 0x000fe80000000000 */
[C---:B------:R-:W-:Y:S04]  /*7870*/  FFMA R7, R8.reuse, -1.4426950216293334961, -R7 ;  /* 0xbfb8aa3b08077823 */ /* 0x040fe80000000807 */
[----:B------:R-:W-:Y:S01]  /*7880*/  FFMA R7, R8, -1.925963033500011079e-08, R7 ;  /* 0xb2a5706008077823 */ /* 0x000fe20000000007 */
[----:B------:R-:W-:Y:S03]  /*7890*/  FFMA.SAT R87, R9, -R122, 0.5 ;  /* 0x3f00000009577423 */ /* 0x000fe6000000287a */
[----:B------:R-:W1:Y:S01]  /*78a0*/  MUFU.EX2 R127, R7 ;  /* 0x00000007007f7308 */ /* 0x000e620000000800 */
[----:B------:R-:W-:Y:S04]  /*78b0*/  FFMA.RM R86, R87, R80, 12582913 ;  /* 0x4b40000157567423 */ /* 0x000fe80000004050 */
[----:B------:R-:W-:Y:S04]  /*78c0*/  FADD R4, R86, -12583039 ;  /* 0xcb40007f56047421 */ /* 0x000fe80000000000 */
[C---:B------:R-:W-:Y:S04]  /*78d0*/  FFMA R4, R9.reuse, -1.4426950216293334961, -R4 ;  /* 0xbfb8aa3b09047823 */ /* 0x040fe80000000804 */
[----:B------:R-:W-:Y:S01]  /*78e0*/  FFMA R4, R9, -1.925963033500011079e-08, R4 ;  /* 0xb2a5706009047823 */ /* 0x000fe20000000004 */
[C---:B------:R-:W-:Y:S03]  /*78f0*/  FFMA.SAT R87, R10.reuse, -R122, 0.5 ;  /* 0x3f0000000a577423 */ /* 0x040fe6000000287a */
[----:B------:R-:W1:Y:S01]  /*7900*/  MUFU.EX2 R128, R4 ;  /* 0x0000000400807308 */ /* 0x000e620000000800 */
[----:B------:R-:W-:Y:S04]  /*7910*/  FFMA.RM R87, R87, R80, 12582913 ;  /* 0x4b40000157577423 */ /* 0x000fe80000004050 */
[C---:B------:R-:W-:Y:S01]  /*7920*/  FADD R9, R87.reuse, -12583039 ;  /* 0xcb40007f57097421 */ /* 0x040fe20000000000 */
[----:B------:R-:W-:Y:S03]  /*7930*/  SHF.L.U32 R87, R87, 0x17, RZ ;  /* 0x0000001757577819 */ /* 0x000fe600000006ff */
[C---:B------:R-:W-:Y:S04]  /*7940*/  FFMA R9, R10.reuse, -1.4426950216293334961, -R9 ;  /* 0xbfb8aa3b0a097823 */ /* 0x040fe80000000809 */
[----:B------:R-:W-:Y:S01]  /*7950*/  FFMA R9, R10, -1.925963033500011079e-08, R9 ;  /* 0xb2a570600a097823 */ /* 0x000fe20000000009 */
[----:B------:R-:W-:Y:S03]  /*7960*/  FFMA.SAT R89, R11, -R122, 0.5 ;  /* 0x3f0000000b597423 */ /* 0x000fe6000000287a */
[----:B------:R-:W1:Y:S01]  /*7970*/  MUFU.EX2 R130, R9 ;  /* 0x0000000900827308 */ /* 0x000e620000000800 */
[----:B------:R-:W-:Y:S04]  /*7980*/  FFMA.RM R88, R89, R80, 12582913 ;  /* 0x4b40000159587423 */ /* 0x000fe80000004050 */
[C---:B------:R-:W-:Y:S01]  /*7990*/  FADD R6, R88.reuse, -12583039 ;  /* 0xcb40007f58067421 */ /* 0x040fe20000000000 */
[----:B------:R-:W-:Y:S03]  /*79a0*/  SHF.L.U32 R88, R88, 0x17, RZ ;  /* 0x0000001758587819 */ /* 0x000fe600000006ff */
        /* <DEDUP_REMOVED lines=161> */
[----:B------:R-:W-:Y:S04]  /*83c0*/  FFMA.SAT R113, R35, -R122, 0.5 ;  /* 0x3f00000023717423 */ /* 0x000fe8000000287a */
[----:B------:R-:W-:Y:S04]  /*83d0*/  FFMA.RM R112, R113, R80, 12582913 ;  /* 0x4b40000171707423 */ /* 0x000fe80000004050 */
[----:B------:R-:W-:Y:S04]  /*83e0*/  FADD R30, R112, -12583039 ;  /* 0xcb40007f701e7421 */ /* 0x000fe80000000000 */
[C---:B------:R-:W-:Y:S04]  /*83f0*/  FFMA R30, R35.reuse, -1.4426950216293334961, -R30 ;  /* 0xbfb8aa3b231e7823 */ /* 0x040fe8000000081e */
[----:B------:R-:W-:Y:S01]  /*8400*/  FFMA R30, R35, -1.925963033500011079e-08, R30 ;  /* 0xb2a57060231e7823 */ /* 0x000fe2000000001e */
[C---:B------:R-:W-:Y:S03]  /*8410*/  FFMA.SAT R113, R36.reuse, -R122, 0.5 ;  /* 0x3f00000024717423 */ /* 0x040fe6000000287a */
[----:B------:R-:W-:Y:S01]  /*8420*/  MUFU.EX2 R154, R30 ;  /* 0x0000001e009a7308 */ /* 0x000fe20000000800 */
[----:B------:R-:W-:Y:S04]  /*8430*/  FFMA.RM R113, R113, R80, 12582913 ;  /* 0x4b40000171717423 */ /* 0x000fe80000004050 */
[C---:B------:R-:W-:Y:S01]  /*8440*/  FADD R35, R113.reuse, -12583039 ;  /* 0xcb40007f71237421 */ /* 0x040fe20000000000 */
[----:B------:R-:W-:Y:S03]  /*8450*/  SHF.L.U32 R113, R113, 0x17, RZ ;  /* 0x0000001771717819 */ /* 0x000fe600000006ff */
[C---:B------:R-:W-:Y:S04]  /*8460*/  FFMA R35, R36.reuse, -1.4426950216293334961, -R35 ;  /* 0xbfb8aa3b24237823 */ /* 0x040fe80000000823 */
[----:B------:R-:W-:Y:S01]  /*8470*/  FFMA R35, R36, -1.925963033500011079e-08, R35 ;  /* 0xb2a5706024237823 */ /* 0x000fe20000000023 */
[----:B------:R-:W-:Y:S04]  /*8480*/  FFMA.SAT R115, R37, -R122, 0.5 ;  /* 0x3f00000025737423 */ /* 0x000fe8000000287a */
[----:B------:R-:W-:Y:S04]  /*8490*/  FFMA.RM R114, R115, R80, 12582913 ;  /* 0x4b40000173727423 */ /* 0x000fe80000004050 */
[C---:B------:R-:W-:Y:S01]  /*84a0*/  FADD R32, R114.reuse, -12583039 ;  /* 0xcb40007f72207421 */ /* 0x040fe20000000000 */
[----:B------:R-:W-:Y:S03]  /*84b0*/  SHF.L.U32 R114, R114, 0x17, RZ ;  /* 0x0000001772727819 */ /* 0x000fe600000006ff */
[C---:B------:R-:W-:Y:S04]  /*84c0*/  FFMA R32, R37.reuse, -1.4426950216293334961, -R32 ;  /* 0xbfb8aa3b25207823 */ /* 0x040fe80000000820 */
[----:B------:R-:W-:Y:S01]  /*84d0*/  FFMA R32, R37, -1.925963033500011079e-08, R32 ;  /* 0xb2a5706025207823 */ /* 0x000fe20000000020 */
[C---:B------:R-:W-:Y:S03]  /*84e0*/  FFMA.SAT R115, R38.reuse, -R122, 0.5 ;  /* 0x3f00000026737423 */ /* 0x040fe6000000287a */
[----:B------:R2:W-:Y:S01]  /*84f0*/  MUFU.EX2 R155, R32 ;  /* 0x00000020009b7308 */ /* 0x0005e20000000800 */
[----:B------:R-:W-:Y:S04]  /*8500*/  FFMA.RM R115, R115, R80, 12582913 ;  /* 0x4b40000173737423 */ /* 0x000fe80000004050 */
[----:B------:R-:W-:Y:S04]  /*8510*/  FADD R37, R115, -12583039 ;  /* 0xcb40007f73257421 */ /* 0x000fe80000000000 */
[C---:B------:R-:W-:Y:S04]  /*8520*/  FFMA R37, R38.reuse, -1.4426950216293334961, -R37 ;  /* 0xbfb8aa3b26257823 */ /* 0x040fe80000000825 */
[----:B------:R-:W-:Y:S01]  /*8530*/  FFMA R37, R38, -1.925963033500011079e-08, R37 ;  /* 0xb2a5706026257823 */ /* 0x000fe20000000025 */
[----:B------:R-:W-:Y:S01]  /*8540*/  FFMA.SAT R117, R39, -R122, 0.5 ;  /* 0x3f00000027757423 */ /* 0x000fe2000000287a */
[----:B--2---:R-:W-:Y:S03]  /*8550*/  SHF.L.U32 R32, R81, 0x17, RZ ;  /* 0x0000001751207819 */ /* 0x004fe600000006ff */
[----:B------:R-:W-:Y:S01]  /*8560*/  FFMA.RM R116, R117, R80, 12582913 ;  /* 0x4b40000175747423 */ /* 0x000fe20000004050 */
[----:B------:R-:W-:Y:S03]  /*8570*/  MUFU.EX2 R37, R37 ;  /* 0x0000002500257308 */ /* 0x000fe60000000800 */
[----:B------:R-:W-:Y:S04]  /*8580*/  FADD R34, R116, -12583039 ;  /* 0xcb40007f74227421 */ /* 0x000fe80000000000 */
[C---:B------:R-:W-:Y:S04]  /*8590*/  FFMA R34, R39.reuse, -1.4426950216293334961, -R34 ;  /* 0xbfb8aa3b27227823 */ /* 0x040fe80000000822 */
[----:B------:R-:W-:Y:S01]  /*85a0*/  FFMA R34, R39, -1.925963033500011079e-08, R34 ;  /* 0xb2a5706027227823 */ /* 0x000fe20000000022 */
[C---:B------:R-:W-:Y:S03]  /*85b0*/  FFMA.SAT R117, R40.reuse, -R122, 0.5 ;  /* 0x3f00000028757423 */ /* 0x040fe6000000287a */
[----:B------:R-:W-:Y:S01]  /*85c0*/  MUFU.EX2 R156, R34 ;  /* 0x00000022009c7308 */ /* 0x000fe20000000800 */
[----:B------:R-:W-:Y:S04]  /*85d0*/  FFMA.RM R117, R117, R80, 12582913 ;  /* 0x4b40000175757423 */ /* 0x000fe80000004050 */
[----:B------:R-:W-:Y:S04]  /*85e0*/  FADD R39, R117, -12583039 ;  /* 0xcb40007f75277421 */ /* 0x000fe80000000000 */
[C---:B------:R-:W-:Y:S04]  /*85f0*/  FFMA R39, R40.reuse, -1.4426950216293334961, -R39 ;  /* 0xbfb8aa3b28277823 */ /* 0x040fe80000000827 */
[----:B------:R-:W-:Y:S01]  /*8600*/  FFMA R39, R40, -1.925963033500011079e-08, R39 ;  /* 0xb2a5706028277823 */ /* 0x000fe20000000027 */
[----:B------:R-:W-:Y:S03]  /*8610*/  FFMA.SAT R119, R41, -R122, 0.5 ;  /* 0x3f00000029777423 */ /* 0x000fe6000000287a */
[----:B------:R-:W-:Y:S01]  /*8620*/  MUFU.EX2 R157, R39 ;  /* 0x00000027009d7308 */ /* 0x000fe20000000800 */
[----:B------:R-:W-:Y:S04]  /*8630*/  FFMA.RM R118, R119, R80, 12582913 ;  /* 0x4b40000177767423 */ /* 0x000fe80000004050 */
[----:B------:R-:W-:Y:S04]  /*8640*/  FADD R36, R118, -12583039 ;  /* 0xcb40007f76247421 */ /* 0x000fe80000000000 */
        /* <DEDUP_REMOVED lines=12> */
[C---:B------:R-:W-:Y:S01]  /*8710*/  FADD R38, R42.reuse, -12583039 ;  /* 0xcb40007f2a267421 */ /* 0x040fe20000000000 */
[----:B------:R-:W-:Y:S03]  /*8720*/  SHF.L.U32 R42, R42, 0x17, RZ ;  /* 0x000000172a2a7819 */ /* 0x000fe600000006ff */
[C---:B------:R-:W-:Y:S04]  /*8730*/  FFMA R38, R43.reuse, -1.4426950216293334961, -R38 ;  /* 0xbfb8aa3b2b267823 */ /* 0x040fe80000000826 */
[----:B------:R-:W-:Y:S01]  /*8740*/  FFMA R38, R43, -1.925963033500011079e-08, R38 ;  /* 0xb2a570602b267823 */ /* 0x000fe20000000026 */
[----:B------:R-:W-:Y:S04]  /*8750*/  FFMA.SAT R43, R44, -R122, 0.5 ;  /* 0x3f0000002c2b7423 */ /* 0x000fe8000000287a */
[----:B------:R-:W-:Y:S04]  /*8760*/  FFMA.RM R120, R43, R80, 12582913 ;  /* 0x4b4000012b787423 */ /* 0x000fe80000004050 */
[----:B------:R-:W-:Y:S04]  /*8770*/  FADD R43, R120, -12583039 ;  /* 0xcb40007f782b7421 */ /* 0x000fe80000000000 */
        /* <DEDUP_REMOVED lines=32> */
[C---:B------:R-:W-:Y:S04]  /*8980*/  FFMA.SAT R49, R50.reuse, -R122, 0.5 ;  /* 0x3f00000032317423 */ /* 0x040fe8000000287a */
[----:B------:R-:W-:Y:S01]  /*8990*/  FFMA.RM R49, R49, R80, 12582913 ;  /* 0x4b40000131317423 */ /* 0x000fe20000004050 */
[----:B------:R-:W-:Y:S03]  /*89a0*/  MUFU.EX2 R2, R2 ;  /* 0x0000000200027308 */ /* 0x000fe60000000800 */
[----:B------:R-:W-:Y:S04]  /*89b0*/  FADD R5, R49, -12583039 ;  /* 0xcb40007f31057421 */ /* 0x000fe80000000000 */
[C---:B------:R-:W-:Y:S04]  /*89c0*/  FFMA R5, R50.reuse, -1.4426950216293334961, -R5 ;  /* 0xbfb8aa3b32057823 */ /* 0x040fe80000000805 */
[----:B------:R-:W-:Y:S01]  /*89d0*/  FFMA R5, R50, -1.925963033500011079e-08, R5 ;  /* 0xb2a5706032057823 */ /* 0x000fe20000000005 */
[----:B------:R-:W-:Y:S03]  /*89e0*/  FFMA.SAT R7, R51, -R122, 0.5 ;  /* 0x3f00000033077423 */ /* 0x000fe6000000287a */
        /* <DEDUP_REMOVED lines=26> */
[----:B------:R-:W-:Y:S04]  /*8b90*/  FFMA.SAT R11, R55, -R122, 0.5 ;  /* 0x3f000000370b7423 */ /* 0x000fe8000000287a */
[----:B------:R-:W-:Y:S01]  /*8ba0*/  FFMA.RM R54, R11, R80, 12582913 ;  /* 0x4b4000010b367423 */ /* 0x000fe20000004050 */
[----:B------:R-:W-:Y:S03]  /*8bb0*/  MUFU.EX2 R9, R9 ;  /* 0x0000000900097308 */ /* 0x000fe60000000800 */
        /* <DEDUP_REMOVED lines=27> */
[C---:B------:R-:W-:Y:S01]  /*8d70*/  FFMA.SAT R25, R60.reuse, -R122, 0.5 ;  /* 0x3f0000003c197423 */ /* 0x040fe2000000287a */
[----:B------:R-:W2:Y:S03]  /*8d80*/  MUFU.EX2 R59, R33 ;  /* 0x00000021003b7308 */ /* 0x000ea60000000800 */
[----:B------:R-:W-:Y:S04]  /*8d90*/  FFMA.RM R25, R25, R80, 12582913 ;  /* 0x4b40000119197423 */ /* 0x000fe80000004050 */
[----:B------:R-:W-:Y:S03]  /*8da0*/  FADD R15, R25, -12583039 ;  /* 0xcb40007f190f7421 */ /* 0x000fe60000000000 */
[----:B------:R-:W-:Y:S01]  /*8db0*/  MUFU.EX2 R12, R12 ;  /* 0x0000000c000c7308 */ /* 0x000fe20000000800 */
[C---:B------:R-:W-:Y:S04]  /*8dc0*/  FFMA R15, R60.reuse, -1.4426950216293334961, -R15 ;  /* 0xbfb8aa3b3c0f7823 */ /* 0x040fe8000000080f */
[----:B------:R-:W-:Y:S01]  /*8dd0*/  FFMA R15, R60, -1.925963033500011079e-08, R15 ;  /* 0xb2a570603c0f7823 */ /* 0x000fe2000000000f */
[----:B------:R-:W-:Y:S04]  /*8de0*/  FFMA.SAT R17, R61, -R122, 0.5 ;  /* 0x3f0000003d117423 */ /* 0x000fe8000000287a */
[----:B------:R-:W2:Y:S01]  /*8df0*/  MUFU.EX2 R60, R35 ;  /* 0x00000023003c7308 */ /* 0x000ea20000000800 */
[----:B------:R-:W-:Y:S04]  /*8e00*/  FFMA.RM R26, R17, R80, 12582913 ;  /* 0x4b400001111a7423 */ /* 0x000fe80000004050 */
[----:B------:R-:W-:Y:S05]  /*8e10*/  FADD R14, R26, -12583039 ;  /* 0xcb40007f1a0e7421 */ /* 0x000fea0000000000 */
[----:B------:R-:W-:Y:S01]  /*8e20*/  MUFU.EX2 R15, R15 ;  /* 0x0000000f000f7308 */ /* 0x000fe20000000800 */
        /* <DEDUP_REMOVED lines=22> */
[----:B------:R3:W2:Y:S01]  /*8f90*/  MUFU.EX2 R64, R43 ;  /* 0x0000002b00407308 */ /* 0x0006a20000000800 */
[----:B------:R-:W-:Y:S04]  /*8fa0*/  FFMA.RM R30, R21, R80, 12582913 ;  /* 0x4b400001151e7423 */ /* 0x000fe80000004050 */
[----:B------:R-:W-:Y:S05]  /*8fb0*/  FADD R18, R30, -12583039 ;  /* 0xcb40007f1e127421 */ /* 0x000fea0000000000 */
[----:B------:R-:W-:Y:S01]  /*8fc0*/  MUFU.EX2 R19, R19 ;  /* 0x0000001300137308 */ /* 0x000fe20000000800 */
[C---:B------:R-:W-:Y:S04]  /*8fd0*/  FFMA R18, R65.reuse, -1.4426950216293334961, -R18 ;  /* 0xbfb8aa3b41127823 */ /* 0x040fe80000000812 */
[----:B------:R-:W-:Y:S01]  /*8fe0*/  FFMA R18, R65, -1.925963033500011079e-08, R18 ;  /* 0xb2a5706041127823 */ /* 0x000fe20000000012 */
[----:B------:R-:W-:Y:S04]  /*8ff0*/  FFMA.SAT R31, R66, -R122, 0.5 ;  /* 0x3f000000421f7423 */ /* 0x000fe8000000287a */
[----:B------:R-:W2:Y:S01]  /*9000*/  MUFU.EX2 R65, R45 ;  /* 0x0000002d00417308 */ /* 0x000ea20000000800 */
[----:B---3--:R-:W-:Y:S01]  /*9010*/  SHF.L.U32 R43, R112, 0x17, RZ ;  /* 0x00000017702b7819 */ /* 0x008fe200000006ff */
[----:B------:R-:W-:Y:S04]  /*9020*/  FFMA.RM R31, R31, R80, 12582913 ;  /* 0x4b4000011f1f7423 */ /* 0x000fe80000004050 */
[----:B------:R-:W-:Y:S04]  /*9030*/  FADD R21, R31, -12583039 ;  /* 0xcb40007f1f157421 */ /* 0x000fe80000000000 */
[----:B------:R-:W-:Y:S01]  /*9040*/  MUFU.EX2 R18, R18 ;  /* 0x0000001200127308 */ /* 0x000fe20000000800 */
[C---:B------:R-:W-:Y:S04]  /*9050*/  FFMA R21, R66.reuse, -1.4426950216293334961, -R21 ;  /* 0xbfb8aa3b42157823 */ /* 0x040fe80000000815 */
[----:B------:R-:W-:Y:S01]  /*9060*/  FFMA R21, R66, -1.925963033500011079e-08, R21 ;  /* 0xb2a5706042157823 */ /* 0x000fe20000000015 */
[----:B------:R-:W-:Y:S04]  /*9070*/  FFMA.SAT R33, R67, -R122, 0.5 ;  /* 0x3f00000043217423 */ /* 0x000fe8000000287a */
[----:B------:R3:W2:Y:S01]  /*9080*/  MUFU.EX2 R66, R3 ;  /* 0x0000000300427308 */ /* 0x0006a20000000800 */
[----:B------:R-:W-:Y:S01]  /*9090*/  FFMA.RM R80, R33, R80, 12582913 ;  /* 0x4b40000121507423 */ /* 0x000fe20000004050 */
[----:B------:R-:W-:Y:S03]  /*90a0*/  SHF.L.U32 R33, R86, 0x17, RZ ;  /* 0x0000001756217819 */ /* 0x000fe600000006ff */
[----:B------:R-:W-:Y:S05]  /*90b0*/  FADD R20, R80, -12583039 ;  /* 0xcb40007f50147421 */ /* 0x000fea0000000000 */
[----:B------:R-:W2:Y:S01]  /*90c0*/  MUFU.EX2 R21, R21 ;  /* 0x0000001500157308 */ /* 0x000ea20000000800 */
[C---:B------:R-:W-:Y:S04]  /*90d0*/  FFMA R20, R67.reuse, -1.4426950216293334961, -R20 ;  /* 0xbfb8aa3b43147823 */ /* 0x040fe80000000814 */
[----:B------:R-:W-:Y:S01]  /*90e0*/  FFMA R20, R67, -1.925963033500011079e-08, R20 ;  /* 0xb2a5706043147823 */ /* 0x000fe20000000014 */
[----:B------:R-:W-:Y:S01]  /*90f0*/  FFMA R39, R123, R32, 1 ;  /* 0x3f8000007b277423 */ /* 0x000fe20000000020 */
[----:B---3--:R-:W-:Y:S02]  /*9100*/  SHF.L.U32 R3, R82, 0x17, RZ ;  /* 0x0000001752037819 */ /* 0x008fe400000006ff */
[----:B------:R-:W-:Y:S02]  /*9110*/  SHF.L.U32 R82, R83, 0x17, RZ ;  /* 0x0000001753527819 */ /* 0x000fe400000006ff */
[----:B------:R-:W-:Y:S01]  /*9120*/  IADD3 R0, PT, PT, R39, 0x1800000, RZ ;  /* 0x0180000027007810 */ /* 0x000fe20007ffe0ff */
[----:B------:R-:W-:Y:S01]  /*9130*/  FFMA R3, R124, R3, 1 ;  /* 0x3f8000007c037423 */ /* 0x000fe20000000003 */
[----:B------:R-:W-:Y:S01]  /*9140*/  SHF.L.U32 R124, R85, 0x17, RZ ;  /* 0x00000017557c7819 */ /* 0x000fe200000006ff */
[----:B----4-:R-:W-:Y:S01]  /*9150*/  FFMA R82, R125, R82, 1 ;  /* 0x3f8000007d527423 */ /* 0x010fe20000000052 */
[----:B-1----:R-:W-:Y:S01]  /*9160*/  FFMA R5, R126, R5, 1 ;  /* 0x3f8000007e057423 */ /* 0x002fe20000000005 */
[----:B------:R-:W-:Y:S01]  /*9170*/  LOP3.LUT R0, R0, 0x7f800000, RZ, 0xc0, !PT ;  /* 0x7f80000000007812 */ /* 0x000fe200078ec0ff */
[----:B------:R-:W1:Y:S01]  /*9180*/  MUFU.EX2 R20, R20 ;  /* 0x0000001400147308 */ /* 0x000e620000000800 */
[----:B------:R-:W-:Y:S01]  /*9190*/  FFMA R124, R127, R124, 1 ;  /* 0x3f8000007f7c7423 */ /* 0x000fe2000000007c */
        /* <DEDUP_REMOVED lines=8> */
[----:B------:R-:W-:Y:S01]  /*9220*/  ISETP.GT.U32.AND P0, PT, R0, 0x1ffffff, PT ;  /* 0x01ffffff0000780c */ /* 0x000fe20003f04070 */
[----:B------:R-:W-:Y:S01]  /*9230*/  FFMA R123, R137, R94, 1 ;  /* 0x3f800000897b7423 */ /* 0x000fe2000000005e */
[----:B------:R-:W-:Y:S01]  /*9240*/  FFMA R90, R138, R95, 1 ;  /* 0x3f8000008a5a7423 */ /* 0x000fe2000000005f */
[----:B------:R-:W-:Y:S01]  /*9250*/  SHF.L.U32 R0, R100, 0x17, RZ ;  /* 0x0000001764007819 */ /* 0x000fe200000006ff */
        /* <DEDUP_REMOVED lines=22> */
[----:B--2---:R-:W-:Y:S01]  /*93c0*/  FFMA R32, R59, R32, 1 ;  /* 0x3f8000003b207423 */ /* 0x004fe20000000020 */
        /* <DEDUP_REMOVED lines=8> */
[----:B------:R-:W-:Y:S01]  /*9450*/  SHF.L.U32 R7, R120, 0x17, RZ ;  /* 0x0000001778077819 */ /* 0x000fe200000006ff */
[----:B------:R-:W-:Y:S01]  /*9460*/  FFMA R94, R157, R94, 1 ;  /* 0x3f8000009d5e7423 */ /* 0x000fe2000000005e */
[----:B------:R-:W-:Y:S01]  /*9470*/  FFMA R83, R158, R83, 1 ;  /* 0x3f8000009e537423 */ /* 0x000fe20000000053 */
[----:B------:R-:W-:Y:S01]  /*9480*/  FFMA R40, R41, R40, 1 ;  /* 0x3f80000029287423 */ /* 0x000fe20000000028 */
[----:B------:R-:W-:Y:S01]  /*9490*/  FFMA R41, R63, R42, 1 ;  /* 0x3f8000003f297423 */ /* 0x000fe2000000002a */
[----:B------:R-:W-:Y:S01]  /*94a0*/  SHF.L.U32 R63, R30, 0x17, RZ ;  /* 0x000000171e3f7819 */ /* 0x000fe200000006ff */
        /* <DEDUP_REMOVED lines=35> */
[----:B-1----:R-:W-:Y:S01]  /*96e0*/  FFMA R65, R20, R65, 1 ;  /* 0x3f80000014417423 */ /* 0x002fe20000000041 */
[----:B------:R-:W-:Y:S06]  /*96f0*/  @P0 BRA `(.L_x_129) ;  /* 0x0000000000140947 */ /* 0x000fec0003800000 */
[----:B------:R-:W-:Y:S02]  /*9700*/  MOV R105, R39 ;  /* 0x0000002700697202 */ /* 0x000fe40000000f00 */
[----:B------:R-:W-:Y:S02]  /*9710*/  MOV R104, 0x9730 ;  /* 0x0000973000687802 */ /* 0x000fe40000000f00 */
[----:B------:R-:W-:Y:S05]  /*9720*/  CALL.REL.NOINC `($__internal_3_$__cuda_sm20_rcp_rn_f32_slowpath) ;  /* 0x0000005400587944 */ /* 0x000fea0003c00000 */
[----:B------:R-:W-:Y:S01]  /*9730*/  MOV R0, R64 ;  /* 0x0000004000007202 */ /* 0x000fe20000000f00 */
[----:B------:R-:W-:Y:S05]  /*9740*/  BRA `(.L_x_130) ;  /* 0x0000000000107947 */ /* 0x000fea0003800000 */
.L_x_129:
[----:B------:R-:W1:Y:S02]  /*9750*/  MUFU.RCP R0, R39 ;  /* 0x0000002700007308 */ /* 0x000e640000001000 */
[----:B-1----:R-:W-:Y:S04]  /*9760*/  FFMA R2, R39, R0, -1 ;  /* 0xbf80000027027423 */ /* 0x002fe80000000000 */
[----:B------:R-:W-:Y:S04]  /*9770*/  FADD.FTZ R7, -R2, -RZ ;  /* 0x800000ff02077221 */ /* 0x000fe80000010100 */
[----:B------:R-:W-:Y:S07]  /*9780*/  FFMA R0, R0, R7, R0 ;  /* 0x0000000700007223 */ /* 0x000fee0000000000 */
.L_x_130:
[----:B------:R-:W-:Y:S05]  /*9790*/  BSYNC.RECONVERGENT B1 ;  /* 0x0000000000017941 */ /* 0x000fea0003800200 */
.L_x_128:
[----:B------:R-:W-:Y:S01]  /*97a0*/  VIADD R2, R3, 0x1800000 ;  /* 0x0180000003027836 */ /* 0x000fe20000000000 */
[----:B------:R-:W-:Y:S04]  /*97b0*/  BSSY.RECONVERGENT B1, `(.L_x_131) ;  /* 0x000000e000017945 */ /* 0x000fe80003800200 */
[----:B------:R-:W-:Y:S04]  /*97c0*/  LOP3.LUT R2, R2, 0x7f800000, RZ, 0xc0, !PT ;  /* 0x7f80000002027812 */ /* 0x000fe800078ec0ff */
[----:B------:R-:W-:Y:S11]  /*97d0*/  ISETP.GT.U32.AND P0, PT, R2, 0x1ffffff, PT ;  /* 0x01ffffff0200780c */ /* 0x000ff60003f04070 */
[----:B------:R-:W-:Y:S02]  /*97e0*/  @!UPT UIADD3 URZ, UPT, UPT, URZ, URZ, URZ ;  /* 0x000000fffffff290 */ /* 0x000fe4000fffe0ff */
[----:B------:R-:W-:Y:S05]  /*97f0*/  @P0 BRA `(.L_x_132) ;  /* 0x0000000000140947 */ /* 0x000fea0003800000 */
[----:B------:R-:W-:Y:S02]  /*9800*/  MOV R105, R3 ;  /* 0x0000000300697202 */ /* 0x000fe40000000f00 */
[----:B------:R-:W-:Y:S02]  /*9810*/  MOV R104, 0x9830 ;  /* 0x0000983000687802 */ /* 0x000fe40000000f00 */
[----:B------:R-:W-:Y:S05]  /*9820*/  CALL.REL.NOINC `($__internal_3_$__cuda_sm20_rcp_rn_f32_slowpath) ;  /* 0x0000005400187944 */ /* 0x000fea0003c00000 */
[----:B------:R-:W-:Y:S01]  /*9830*/  MOV R2, R64 ;  /* 0x0000004000027202 */ /* 0x000fe20000000f00 */
[----:B------:R-:W-:Y:S05]  /*9840*/  BRA `(.L_x_133) ;  /* 0x0000000000107947 */ /* 0x000fea0003800000 */
.L_x_132:
[----:B------:R-:W1:Y:S02]  /*9850*/  MUFU.RCP R2, R3 ;  /* 0x0000000300027308 */ /* 0x000e640000001000 */
[----:B-1----:R-:W-:Y:S04]  /*9860*/  FFMA R4, R3, R2, -1 ;  /* 0xbf80000003047423 */ /* 0x002fe80000000002 */
[----:B------:R-:W-:Y:S04]  /*9870*/  FADD.FTZ R7, -R4, -RZ ;  /* 0x800000ff04077221 */ /* 0x000fe80000010100 */
[----:B------:R-:W-:Y:S07]  /*9880*/  FFMA R2, R2, R7, R2 ;  /* 0x0000000702027223 */ /* 0x000fee0000000002 */
.L_x_133:
[----:B------:R-:W-:Y:S05]  /*9890*/  BSYNC.RECONVERGENT B1 ;  /* 0x0000000000017941 */ /* 0x000fea0003800200 */
.L_x_131:
        /* <DEDUP_REMOVED lines=11> */
.L_x_135:
[----:B------:R-:W1:Y:S02]  /*9950*/  MUFU.RCP R3, R82 ;  /* 0x0000005200037308 */ /* 0x000e640000001000 */
[----:B-1----:R-:W-:Y:S04]  /*9960*/  FFMA R4, R82, R3, -1 ;  /* 0xbf80000052047423 */ /* 0x002fe80000000003 */
[----:B------:R-:W-:Y:S04]  /*9970*/  FADD.FTZ R4, -R4, -RZ ;  /* 0x800000ff04047221 */ /* 0x000fe80000010100 */
[----:B------:R-:W-:Y:S07]  /*9980*/  FFMA R3, R3, R4, R3 ;  /* 0x0000000403037223 */ /* 0x000fee0000000003 */
.L_x_136:
[----:B------:R-:W-:Y:S05]  /*9990*/  BSYNC.RECONVERGENT B1 ;  /* 0x0000000000017941 */ /* 0x000fea0003800200 */
.L_x_134:
        /* <DEDUP_REMOVED lines=11> */
.L_x_138:
[----:B------:R-:W1:Y:S02]  /*9a50*/  MUFU.RCP R4, R5 ;  /* 0x0000000500047308 */ /* 0x000e640000001000 */
[----:B-1----:R-:W-:Y:S04]  /*9a60*/  FFMA R6, R5, R4, -1 ;  /* 0xbf80000005067423 */ /* 0x002fe80000000004 */
[----:B------:R-:W-:Y:S04]  /*9a70*/  FADD.FTZ R7, -R6, -RZ ;  /* 0x800000ff06077221 */ /* 0x000fe80000010100 */
[----:B------:R-:W-:Y:S07]  /*9a80*/  FFMA R4, R4, R7, R4 ;  /* 0x0000000704047223 */ /* 0x000fee0000000004 */
.L_x_139:
[----:B------:R-:W-:Y:S05]  /*9a90*/  BSYNC.RECONVERGENT B1 ;  /* 0x0000000000017941 */ /* 0x000fea0003800200 */
.L_x_137:
        /* <DEDUP_REMOVED lines=11> */
.L_x_141:
[----:B------:R-:W1:Y:S02]  /*9b50*/  MUFU.RCP R5, R124 ;  /* 0x0000007c00057308 */ /* 0x000e640000001000 */
[----:B-1----:R-:W-:Y:S04]  /*9b60*/  FFMA R6, R124, R5, -1 ;  /* 0xbf8000007c067423 */ /* 0x002fe80000000005 */
[----:B------:R-:W-:Y:S04]  /*9b70*/  FADD.FTZ R6, -R6, -RZ ;  /* 0x800000ff06067221 */ /* 0x000fe80000010100 */
[----:B------:R-:W-:Y:S07]  /*9b80*/  FFMA R5, R5, R6, R5 ;  /* 0x0000000605057223 */ /* 0x000fee0000000005 */
.L_x_142:
[----:B------:R-:W-:Y:S05]  /*9b90*/  BSYNC.RECONVERGENT B1 ;  /* 0x0000000000017941 */ /* 0x000fea0003800200 */
.L_x_140:
        /* <DEDUP_REMOVED lines=11> */
.L_x_144:
[----:B------:R-:W1:Y:S02]  /*9c50*/  MUFU.RCP R6, R127 ;  /* 0x0000007f00067308 */ /* 0x000e640000001000 */
[----:B-1----:R-:W-:Y:S04]  /*9c60*/  FFMA R7, R127, R6, -1 ;  /* 0xbf8000007f077423 */ /* 0x002fe80000000006 */
[----:B------:R-:W-:Y:S04]  /*9c70*/  FADD.FTZ R7, -R7, -RZ ;  /* 0x800000ff07077221 */ /* 0x000fe80000010100 */
[----:B------:R-:W-:Y:S07]  /*9c80*/  FFMA R6, R6, R7, R6 ;  /* 0x0000000706067223 */ /* 0x000fee0000000006 */
.L_x_145:
[----:B------:R-:W-:Y:S05]  /*9c90*/  BSYNC.RECONVERGENT B1 ;  /* 0x0000000000017941 */ /* 0x000fea0003800200 */
.L_x_143:
        /* <DEDUP_REMOVED lines=11> */
.L_x_147:
[----:B------:R-:W1:Y:S02]  /*9d50*/  MUFU.RCP R7, R62 ;  /* 0x0000003e00077308 */ /* 0x000e640000001000 */
[----:B-1----:R-:W-:Y:S04]  /*9d60*/  FFMA R8, R62, R7, -1 ;  /* 0xbf8000003e087423 */ /* 0x002fe80000000007 */
[----:B------:R-:W-:Y:S04]  /*9d70*/  FADD.FTZ R8, -R8, -RZ ;  /* 0x800000ff08087221 */ /* 0x000fe80000010100 */
[----:B------:R-:W-:Y:S07]  /*9d80*/  FFMA R7, R7, R8, R7 ;  /* 0x0000000807077223 */ /* 0x000fee0000000007 */
.L_x_148:
[----:B------:R-:W-:Y:S05]  /*9d90*/  BSYNC.RECONVERGENT B1 ;  /* 0x0000000000017941 */ /* 0x000fea0003800200 */
.L_x_146:
        /* <DEDUP_REMOVED lines=11> */
.L_x_150:
[----:B------:R-:W1:Y:S02]  /*9e50*/  MUFU.RCP R8, R35 ;  /* 0x0000002300087308 */ /* 0x000e640000001000 */
[----:B-1----:R-:W-:Y:S04]  /*9e60*/  FFMA R9, R35, R8, -1 ;  /* 0xbf80000023097423 */ /* 0x002fe80000000008 */
[----:B------:R-:W-:Y:S04]  /*9e70*/  FADD.FTZ R9, -R9, -RZ ;  /* 0x800000ff09097221 */ /* 0x000fe80000010100 */
[----:B------:R-:W-:Y:S07]  /*9e80*/  FFMA R8, R8, R9, R8 ;  /* 0x0000000908087223 */ /* 0x000fee0000000008 */
.L_x_151:
[----:B------:R-:W-:Y:S05]  /*9e90*/  BSYNC.RECONVERGENT B1 ;  /* 0x0000000000017941 */ /* 0x000fea0003800200 */
.L_x_149:
        /* <DEDUP_REMOVED lines=11> */
.L_x_153:
[----:B------:R-:W1:Y:S02]  /*9f50*/  MUFU.RCP R9, R122 ;  /* 0x0000007a00097308 */ /* 0x000e640000001000 */
[----:B-1----:R-:W-:Y:S04]  /*9f60*/  FFMA R10, R122, R9, -1 ;  /* 0xbf8000007a0a7423 */ /* 0x002fe80000000009 */
[----:B------:R-:W-:Y:S04]  /*9f70*/  FADD.FTZ R10, -R10, -RZ ;  /* 0x800000ff0a0a7221 */ /* 0x000fe80000010100 */
[----:B------:R-:W-:Y:S07]  /*9f80*/  FFMA R9, R9, R10, R9 ;  /* 0x0000000a09097223 */ /* 0x000fee0000000009 */
.L_x_154:
[----:B------:R-:W-:Y:S05]  /*9f90*/  BSYNC.RECONVERGENT B1 ;  /* 0x0000000000017941 */ /* 0x000fea0003800200 */
.L_x_152:
        /* <DEDUP_REMOVED lines=11> */
.L_x_156:
[----:B------:R-:W1:Y:S02]  /*a050*/  MUFU.RCP R10, R125 ;  /* 0x0000007d000a7308 */ /* 0x000e640000001000 */
[----:B-1----:R-:W-:Y:S04]  /*a060*/  FFMA R11, R125, R10, -1 ;  /* 0xbf8000007d0b7423 */ /* 0x002fe8000000000a */
[----:B------:R-:W-:Y:S04]  /*a070*/  FADD.FTZ R11, -R11, -RZ ;  /* 0x800000ff0b0b7221 */ /* 0x000fe80000010100 */
[----:B------:R-:W-:Y:S07]  /*a080*/  FFMA R10, R10, R11, R10 ;  /* 0x0000000b0a0a7223 */ /* 0x000fee000000000a */
.L_x_157:
[----:B------:R-:W-:Y:S05]  /*a090*/  BSYNC.RECONVERGENT B1 ;  /* 0x0000000000017941 */ /* 0x000fea0003800200 */
.L_x_155:
        /* <DEDUP_REMOVED lines=11> */
.L_x_159:
[----:B------:R-:W1:Y:S02]  /*a150*/  MUFU.RCP R11, R58 ;  /* 0x0000003a000b7308 */ /* 0x000e640000001000 */
[----:B-1----:R-:W-:Y:S04]  /*a160*/  FFMA R12, R58, R11, -1 ;  /* 0xbf8000003a0c7423 */ /* 0x002fe8000000000b */
[----:B------:R-:W-:Y:S04]  /*a170*/  FADD.FTZ R12, -R12, -RZ ;  /* 0x800000ff0c0c7221 */ /* 0x000fe80000010100 */
[----:B------:R-:W-:Y:S07]  /*a180*/  FFMA R11, R11, R12, R11 ;  /* 0x0000000c0b0b7223 */ /* 0x000fee000000000b */
.L_x_160:
[----:B------:R-:W-:Y:S05]  /*a190*/  BSYNC.RECONVERGENT B1 ;  /* 0x0000000000017941 */ /* 0x000fea0003800200 */
.L_x_158:
        /* <DEDUP_REMOVED lines=11> */
.L_x_162:
[----:B------:R-:W1:Y:S02]  /*a250*/  MUFU.RCP R12, R61 ;  /* 0x0000003d000c7308 */ /* 0x000e640000001000 */
[----:B-1----:R-:W-:Y:S04]  /*a260*/  FFMA R13, R61, R12, -1 ;  /* 0xbf8000003d0d7423 */ /* 0x002fe8000000000c */
[----:B------:R-:W-:Y:S04]  /*a270*/  FADD.FTZ R13, -R13, -RZ ;  /* 0x800000ff0d0d7221 */ /* 0x000fe80000010100 */
[----:B------:R-:W-:Y:S07]  /*a280*/  FFMA R12, R12, R13, R12 ;  /* 0x0000000d0c0c7223 */ /* 0x000fee000000000c */
.L_x_163:
[----:B------:R-:W-:Y:S05]  /*a290*/  BSYNC.RECONVERGENT B1 ;  /* 0x0000000000017941 */ /* 0x000fea0003800200 */
.L_x_161:
        /* <DEDUP_REMOVED lines=11> */
.L_x_165:
[----:B------:R-:W1:Y:S02]  /*a350*/  MUFU.RCP R13, R92 ;  /* 0x0000005c000d7308 */ /* 0x000e640000001000 */
[----:B-1----:R-:W-:Y:S04]  /*a360*/  FFMA R14, R92, R13, -1 ;  /* 0xbf8000005c0e7423 */ /* 0x002fe8000000000d */
[----:B------:R-:W-:Y:S04]  /*a370*/  FADD.FTZ R14, -R14, -RZ ;  /* 0x800000ff0e0e7221 */ /* 0x000fe80000010100 */
[----:B------:R-:W-:Y:S07]  /*a380*/  FFMA R13, R13, R14, R13 ;  /* 0x0000000e0d0d7223 */ /* 0x000fee000000000d */
.L_x_166:
[----:B------:R-:W-:Y:S05]  /*a390*/  BSYNC.RECONVERGENT B1 ;  /* 0x0000000000017941 */ /* 0x000fea0003800200 */
.L_x_164:
        /* <DEDUP_REMOVED lines=11> */
.L_x_168:
[----:B------:R-:W1:Y:S02]  /*a450*/  MUFU.RCP R14, R123 ;  /* 0x0000007b000e7308 */ /* 0x000e640000001000 */
[----:B-1----:R-:W-:Y:S04]  /*a460*/  FFMA R15, R123, R14, -1 ;  /* 0xbf8000007b0f7423 */ /* 0x002fe8000000000e */
[----:B------:R-:W-:Y:S04]  /*a470*/  FADD.FTZ R15, -R15, -RZ ;  /* 0x800000ff0f0f7221 */ /* 0x000fe80000010100 */
[----:B------:R-:W-:Y:S07]  /*a480*/  FFMA R14, R14, R15, R14 ;  /* 0x0000000f0e0e7223 */ /* 0x000fee000000000e */
.L_x_169:
[----:B------:R-:W-:Y:S05]  /*a490*/  BSYNC.RECONVERGENT B1 ;  /* 0x0000000000017941 */ /* 0x000fea0003800200 */
.L_x_167:
        /* <DEDUP_REMOVED lines=11> */
.L_x_171:
[----:B------:R-:W1:Y:S02]  /*a550*/  MUFU.RCP R15, R90 ;  /* 0x0000005a000f7308 */ /* 0x000e640000001000 */
[----:B-1----:R-:W-:Y:S04]  /*a560*/  FFMA R16, R90, R15, -1 ;  /* 0xbf8000005a107423 */ /* 0x002fe8000000000f */
[----:B------:R-:W-:Y:S04]  /*a570*/  FADD.FTZ R16, -R16, -RZ ;  /* 0x800000ff10107221 */ /* 0x000fe80000010100 */
[----:B------:R-:W-:Y:S07]  /*a580*/  FFMA R15, R15, R16, R15 ;  /* 0x000000100f0f7223 */ /* 0x000fee000000000f */
.L_x_172:
[----:B------:R-:W-:Y:S05]  /*a590*/  BSYNC.RECONVERGENT B1 ;  /* 0x0000000000017941 */ /* 0x000fea0003800200 */
.L_x_170:
        /* <DEDUP_REMOVED lines=11> */
.L_x_174:
[----:B------:R-:W1:Y:S02]  /*a650*/  MUFU.RCP R16, R95 ;  /* 0x0000005f00107308 */ /* 0x000e640000001000 */
[----:B-1----:R-:W-:Y:S04]  /*a660*/  FFMA R17, R95, R16, -1 ;  /* 0xbf8000005f117423 */ /* 0x002fe80000000010 */
[----:B------:R-:W-:Y:S04]  /*a670*/  FADD.FTZ R17, -R17, -RZ ;  /* 0x800000ff11117221 */ /* 0x000fe80000010100 */
[----:B------:R-:W-:Y:S07]  /*a680*/  FFMA R16, R16, R17, R16 ;  /* 0x0000001110107223 */ /* 0x000fee0000000010 */
.L_x_175:
[----:B------:R-:W-:Y:S05]  /*a690*/  BSYNC.RECONVERGENT B1 ;  /* 0x0000000000017941 */ /* 0x000fea0003800200 */
.L_x_173:
        /* <DEDUP_REMOVED lines=11> */
.L_x_177:
[----:B------:R-:W1:Y:S02]  /*a750*/  MUFU.RCP R17, R56 ;  /* 0x0000003800117308 */ /* 0x000e640000001000 */
[----:B-1----:R-:W-:Y:S04]  /*a760*/  FFMA R18, R56, R17, -1 ;  /* 0xbf80000038127423 */ /* 0x002fe80000000011 */
[----:B------:R-:W-:Y:S04]  /*a770*/  FADD.FTZ R18, -R18, -RZ ;  /* 0x800000ff12127221 */ /* 0x000fe80000010100 */
[----:B------:R-:W-:Y:S07]  /*a780*/  FFMA R17, R17, R18, R17 ;  /* 0x0000001211117223 */ /* 0x000fee0000000011 */
.L_x_178:
[----:B------:R-:W-:Y:S05]  /*a790*/  BSYNC.RECONVERGENT B1 ;  /* 0x0000000000017941 */ /* 0x000fea0003800200 */
.L_x_176:
        /* <DEDUP_REMOVED lines=11> */
.L_x_180:
[----:B------:R-:W1:Y:S02]  /*a850*/  MUFU.RCP R18, R57 ;  /* 0x0000003900127308 */ /* 0x000e640000001000 */
[----:B-1----:R-:W-:Y:S04]  /*a860*/  FFMA R19, R57, R18, -1 ;  /* 0xbf80000039137423 */ /* 0x002fe80000000012 */
[----:B------:R-:W-:Y:S04]  /*a870*/  FADD.FTZ R19, -R19, -RZ ;  /* 0x800000ff13137221 */ /* 0x000fe80000010100 */
[----:B------:R-:W-:Y:S07]  /*a880*/  FFMA R18, R18, R19, R18 ;  /* 0x0000001312127223 */ /* 0x000fee0000000012 */
.L_x_181:
[----:B------:R-:W-:Y:S05]  /*a890*/  BSYNC.RECONVERGENT B1 ;  /* 0x0000000000017941 */ /* 0x000fea0003800200 */
.L_x_179:
        /* <DEDUP_REMOVED lines=11> */
.L_x_183:
[----:B------:R-:W1:Y:S02]  /*a950*/  MUFU.RCP R19, R100 ;  /* 0x0000006400137308 */ /* 0x000e640000001000 */
[----:B-1----:R-:W-:Y:S04]  /*a960*/  FFMA R20, R100, R19, -1 ;  /* 0xbf80000064147423 */ /* 0x002fe80000000013 */
[----:B------:R-:W-:Y:S04]  /*a970*/  FADD.FTZ R20, -R20, -RZ ;  /* 0x800000ff14147221 */ /* 0x000fe80000010100 */
[----:B------:R-:W-:Y:S07]  /*a980*/  FFMA R19, R19, R20, R19 ;  /* 0x0000001413137223 */ /* 0x000fee0000000013 */
.L_x_184:
[----:B------:R-:W-:Y:S05]  /*a990*/  BSYNC.RECONVERGENT B1 ;  /* 0x0000000000017941 */ /* 0x000fea0003800200 */
.L_x_182:
        /* <DEDUP_REMOVED lines=11> */
.L_x_186:
[----:B------:R-:W1:Y:S02]  /*aa50*/  MUFU.RCP R20, R93 ;  /* 0x0000005d00147308 */ /* 0x000e640000001000 */
[----:B-1----:R-:W-:Y:S04]  /*aa60*/  FFMA R21, R93, R20, -1 ;  /* 0xbf8000005d157423 */ /* 0x002fe80000000014 */
[----:B------:R-:W-:Y:S04]  /*aa70*/  FADD.FTZ R21, -R21, -RZ ;  /* 0x800000ff15157221 */ /* 0x000fe80000010100 */
[----:B------:R-:W-:Y:S07]  /*aa80*/  FFMA R20, R20, R21, R20 ;  /* 0x0000001514147223 */ /* 0x000fee0000000014 */
.L_x_187:
[----:B------:R-:W-:Y:S05]  /*aa90*/  BSYNC.RECONVERGENT B1 ;  /* 0x0000000000017941 */ /* 0x000fea0003800200 */
.L_x_185:
        /* <DEDUP_REMOVED lines=11> */
.L_x_189:
[----:B------:R-:W1:Y:S02]  /*ab50*/  MUFU.RCP R21, R38 ;  /* 0x0000002600157308 */ /* 0x000e640000001000 */
[----:B-1----:R-:W-:Y:S04]  /*ab60*/  FFMA R22, R38, R21, -1 ;  /* 0xbf80000026167423 */ /* 0x002fe80000000015 */
[----:B------:R-:W-:Y:S04]  /*ab70*/  FADD.FTZ R22, -R22, -RZ ;  /* 0x800000ff16167221 */ /* 0x000fe80000010100 */
[----:B------:R-:W-:Y:S07]  /*ab80*/  FFMA R21, R21, R22, R21 ;  /* 0x0000001615157223 */ /* 0x000fee0000000015 */
.L_x_190:
[----:B------:R-:W-:Y:S05]  /*ab90*/  BSYNC.RECONVERGENT B1 ;  /* 0x0000000000017941 */ /* 0x000fea0003800200 */
.L_x_188:
        /* <DEDUP_REMOVED lines=11> */
.L_x_192:
[----:B------:R-:W1:Y:S02]  /*ac50*/  MUFU.RCP R22, R33 ;  /* 0x0000002100167308 */ /* 0x000e640000001000 */
[----:B-1----:R-:W-:Y:S04]  /*ac60*/  FFMA R23, R33, R22, -1 ;  /* 0xbf80000021177423 */ /* 0x002fe80000000016 */
[----:B------:R-:W-:Y:S04]  /*ac70*/  FADD.FTZ R23, -R23, -RZ ;  /* 0x800000ff17177221 */ /* 0x000fe80000010100 */
[----:B------:R-:W-:Y:S07]  /*ac80*/  FFMA R22, R22, R23, R22 ;  /* 0x0000001716167223 */ /* 0x000fee0000000016 */
.L_x_193:
[----:B------:R-:W-:Y:S05]  /*ac90*/  BSYNC.RECONVERGENT B1 ;  /* 0x0000000000017941 */ /* 0x000fea0003800200 */
.L_x_191:
        /* <DEDUP_REMOVED lines=11> */
.L_x_195:
[----:B------:R-:W1:Y:S02]  /*ad50*/  MUFU.RCP R23, R98 ;  /* 0x0000006200177308 */ /* 0x000e640000001000 */
[----:B-1----:R-:W-:Y:S04]  /*ad60*/  FFMA R24, R98, R23, -1 ;  /* 0xbf80000062187423 */ /* 0x002fe80000000017 */
[----:B------:R-:W-:Y:S04]  /*ad70*/  FADD.FTZ R24, -R24, -RZ ;  /* 0x800000ff18187221 */ /* 0x000fe80000010100 */
[----:B------:R-:W-:Y:S07]  /*ad80*/  FFMA R23, R23, R24, R23 ;  /* 0x0000001817177223 */ /* 0x000fee0000000017 */
.L_x_196:
[----:B------:R-:W-:Y:S05]  /*ad90*/  BSYNC.RECONVERGENT B1 ;  /* 0x0000000000017941 */ /* 0x000fea0003800200 */
.L_x_194:
        /* <DEDUP_REMOVED lines=11> */
.L_x_198:
[----:B------:R-:W1:Y:S02]  /*ae50*/  MUFU.RCP R24, R91 ;  /* 0x0000005b00187308 */ /* 0x000e640000001000 */
[----:B-1----:R-:W-:Y:S04]  /*ae60*/  FFMA R25, R91, R24, -1 ;  /* 0xbf8000005b197423 */ /* 0x002fe80000000018 */
[----:B------:R-:W-:Y:S04]  /*ae70*/  FADD.FTZ R25, -R25, -RZ ;  /* 0x800000ff19197221 */ /* 0x000fe80000010100 */
[----:B------:R-:W-:Y:S07]  /*ae80*/  FFMA R24, R24, R25, R24 ;  /* 0x0000001918187223 */ /* 0x000fee0000000018 */
.L_x_199:
[----:B------:R-:W-:Y:S05]  /*ae90*/  BSYNC.RECONVERGENT B1 ;  /* 0x0000000000017941 */ /* 0x000fea0003800200 */
.L_x_197:
        /* <DEDUP_REMOVED lines=11> */
.L_x_201:
[----:B------:R-:W1:Y:S02]  /*af50*/  MUFU.RCP R25, R34 ;  /* 0x0000002200197308 */ /* 0x000e640000001000 */
[----:B-1----:R-:W-:Y:S04]  /*af60*/  FFMA R26, R34, R25, -1 ;  /* 0xbf800000221a7423 */ /* 0x002fe80000000019 */
[----:B------:R-:W-:Y:S04]  /*af70*/  FADD.FTZ R26, -R26, -RZ ;  /* 0x800000ff1a1a7221 */ /* 0x000fe80000010100 */
[----:B------:R-:W-:Y:S07]  /*af80*/  FFMA R25, R25, R26, R25 ;  /* 0x0000001a19197223 */ /* 0x000fee0000000019 */
.L_x_202:
[----:B------:R-:W-:Y:S05]  /*af90*/  BSYNC.RECONVERGENT B1 ;  /* 0x0000000000017941 */ /* 0x000fea0003800200 */
.L_x_200:
        /* <DEDUP_REMOVED lines=11> */
.L_x_204:
[----:B------:R-:W1:Y:S02]  /*b050*/  MUFU.RCP R26, R45 ;  /* 0x0000002d001a7308 */ /* 0x000e640000001000 */
[----:B-1----:R-:W-:Y:S04]  /*b060*/  FFMA R27, R45, R26, -1 ;  /* 0xbf8000002d1b7423 */ /* 0x002fe8000000001a */
[----:B------:R-:W-:Y:S04]  /*b070*/  FADD.FTZ R27, -R27, -RZ ;  /* 0x800000ff1b1b7221 */ /* 0x000fe80000010100 */
[----:B------:R-:W-:Y:S07]  /*b080*/  FFMA R26, R26, R27, R26 ;  /* 0x0000001b1a1a7223 */ /* 0x000fee000000001a */
.L_x_205:
[----:B------:R-:W-:Y:S05]  /*b090*/  BSYNC.RECONVERGENT B1 ;  /* 0x0000000000017941 */ /* 0x000fea0003800200 */
.L_x_203:
        /* <DEDUP_REMOVED lines=11> */
.L_x_207:
[----:B------:R-:W1:Y:S02]  /*b150*/  MUFU.RCP R27, R88 ;  /* 0x00000058001b7308 */ /* 0x000e640000001000 */
[----:B-1----:R-:W-:Y:S04]  /*b160*/  FFMA R28, R88, R27, -1 ;  /* 0xbf800000581c7423 */ /* 0x002fe8000000001b */
[----:B------:R-:W-:Y:S04]  /*b170*/  FADD.FTZ R28, -R28, -RZ ;  /* 0x800000ff1c1c7221 */ /* 0x000fe80000010100 */
[----:B------:R-:W-:Y:S07]  /*b180*/  FFMA R27, R27, R28, R27 ;  /* 0x0000001c1b1b7223 */ /* 0x000fee000000001b */
.L_x_208:
[----:B------:R-:W-:Y:S05]  /*b190*/  BSYNC.RECONVERGENT B1 ;  /* 0x0000000000017941 */ /* 0x000fea0003800200 */
.L_x_206:
        /* <DEDUP_REMOVED lines=11> */
.L_x_210:
[----:B------:R-:W1:Y:S02]  /*b250*/  MUFU.RCP R28, R89 ;  /* 0x00000059001c7308 */ /* 0x000e640000001000 */
[----:B-1----:R-:W-:Y:S04]  /*b260*/  FFMA R29, R89, R28, -1 ;  /* 0xbf800000591d7423 */ /* 0x002fe8000000001c */
[----:B------:R-:W-:Y:S04]  /*b270*/  FADD.FTZ R29, -R29, -RZ ;  /* 0x800000ff1d1d7221 */ /* 0x000fe80000010100 */
[----:B------:R-:W-:Y:S07]  /*b280*/  FFMA R28, R28, R29, R28 ;  /* 0x0000001d1c1c7223 */ /* 0x000fee000000001c */
.L_x_211:
[----:B------:R-:W-:Y:S05]  /*b290*/  BSYNC.RECONVERGENT B1 ;  /* 0x0000000000017941 */ /* 0x000fea0003800200 */
.L_x_209:
        /* <DEDUP_REMOVED lines=11> */
.L_x_213:
[----:B------:R-:W1:Y:S02]  /*b350*/  MUFU.RCP R29, R86 ;  /* 0x00000056001d7308 */ /* 0x000e640000001000 */
[----:B-1----:R-:W-:Y:S04]  /*b360*/  FFMA R30, R86, R29, -1 ;  /* 0xbf800000561e7423 */ /* 0x002fe8000000001d */
[----:B------:R-:W-:Y:S04]  /*b370*/  FADD.FTZ R30, -R30, -RZ ;  /* 0x800000ff1e1e7221 */ /* 0x000fe80000010100 */
[----:B------:R-:W-:Y:S07]  /*b380*/  FFMA R29, R29, R30, R29 ;  /* 0x0000001e1d1d7223 */ /* 0x000fee000000001d */
.L_x_214:
[----:B------:R-:W-:Y:S05]  /*b390*/  BSYNC.RECONVERGENT B1 ;  /* 0x0000000000017941 */ /* 0x000fea0003800200 */
.L_x_212:
        /* <DEDUP_REMOVED lines=11> */
.L_x_216:
[----:B------:R-:W1:Y:S02]  /*b450*/  MUFU.RCP R30, R87 ;  /* 0x00000057001e7308 */ /* 0x000e640000001000 */
[----:B-1----:R-:W-:Y:S04]  /*b460*/  FFMA R31, R87, R30, -1 ;  /* 0xbf800000571f7423 */ /* 0x002fe8000000001e */
[----:B------:R-:W-:Y:S04]  /*b470*/  FADD.FTZ R31, -R31, -RZ ;  /* 0x800000ff1f1f7221 */ /* 0x000fe80000010100 */
[----:B------:R-:W-:Y:S07]  /*b480*/  FFMA R30, R30, R31, R30 ;  /* 0x0000001f1e1e7223 */ /* 0x000fee000000001e */
.L_x_217:
[----:B------:R-:W-:Y:S05]  /*b490*/  BSYNC.RECONVERGENT B1 ;  /* 0x0000000000017941 */ /* 0x000fea0003800200 */
.L_x_215:
        /* <DEDUP_REMOVED lines=11> */
.L_x_219:
[----:B------:R-:W1:Y:S02]  /*b550*/  MUFU.RCP R31, R32 ;  /* 0x00000020001f7308 */ /* 0x000e640000001000 */
[----:B-1----:R-:W-:Y:S04]  /*b560*/  FFMA R33, R32, R31, -1 ;  /* 0xbf80000020217423 */ /* 0x002fe8000000001f */
[----:B------:R-:W-:Y:S04]  /*b570*/  FADD.FTZ R34, -R33, -RZ ;  /* 0x800000ff21227221 */ /* 0x000fe80000010100 */
[----:B------:R-:W-:Y:S07]  /*b580*/  FFMA R31, R31, R34, R31 ;  /* 0x000000221f1f7223 */ /* 0x000fee000000001f */
.L_x_220:
[----:B------:R-:W-:Y:S05]  /*b590*/  BSYNC.RECONVERGENT B1 ;  /* 0x0000000000017941 */ /* 0x000fea0003800200 */
.L_x_218:
        /* <DEDUP_REMOVED lines=11> */
.L_x_222:
[----:B------:R-:W1:Y:S02]  /*b650*/  MUFU.RCP R32, R43 ;  /* 0x0000002b00207308 */ /* 0x000e640000001000 */
[----:B-1----:R-:W-:Y:S04]  /*b660*/  FFMA R33, R43, R32, -1 ;  /* 0xbf8000002b217423 */ /* 0x002fe80000000020 */
[----:B------:R-:W-:Y:S04]  /*b670*/  FADD.FTZ R33, -R33, -RZ ;  /* 0x800000ff21217221 */ /* 0x000fe80000010100 */
[----:B------:R-:W-:Y:S07]  /*b680*/  FFMA R32, R32, R33, R32 ;  /* 0x0000002120207223 */ /* 0x000fee0000000020 */
.L_x_223:
[----:B------:R-:W-:Y:S05]  /*b690*/  BSYNC.RECONVERGENT B1 ;  /* 0x0000000000017941 */ /* 0x000fea0003800200 */
.L_x_221:
        /* <DEDUP_REMOVED lines=11> */
.L_x_225:
[----:B------:R-:W1:Y:S02]  /*b750*/  MUFU.RCP R33, R96 ;  /* 0x0000006000217308 */ /* 0x000e640000001000 */
[----:B-1----:R-:W-:Y:S04]  /*b760*/  FFMA R34, R96, R33, -1 ;  /* 0xbf80000060227423 */ /* 0x002fe80000000021 */
[----:B------:R-:W-:Y:S04]  /*b770*/  FADD.FTZ R34, -R34, -RZ ;  /* 0x800000ff22227221 */ /* 0x000fe80000010100 */
[----:B------:R-:W-:Y:S07]  /*b780*/  FFMA R33, R33, R34, R33 ;  /* 0x0000002221217223 */ /* 0x000fee0000000021 */
.L_x_226:
[----:B------:R-:W-:Y:S05]  /*b790*/  BSYNC.RECONVERGENT B1 ;  /* 0x0000000000017941 */ /* 0x000fea0003800200 */
.L_x_224:
        /* <DEDUP_REMOVED lines=11> */
.L_x_228:
[----:B------:R-:W1:Y:S02]  /*b850*/  MUFU.RCP R34, R85 ;  /* 0x0000005500227308 */ /* 0x000e640000001000 */
[----:B-1----:R-:W-:Y:S04]  /*b860*/  FFMA R35, R85, R34, -1 ;  /* 0xbf80000055237423 */ /* 0x002fe80000000022 */
[----:B------:R-:W-:Y:S04]  /*b870*/  FADD.FTZ R35, -R35, -RZ ;  /* 0x800000ff23237221 */ /* 0x000fe80000010100 */
[----:B------:R-:W-:Y:S07]  /*b880*/  FFMA R34, R34, R35, R34 ;  /* 0x0000002322227223 */ /* 0x000fee0000000022 */
.L_x_229:
[----:B------:R-:W-:Y:S05]  /*b890*/  BSYNC.RECONVERGENT B1 ;  /* 0x0000000000017941 */ /* 0x000fea0003800200 */
.L_x_227:
        /* <DEDUP_REMOVED lines=11> */
.L_x_231:
[----:B------:R-:W1:Y:S02]  /*b950*/  MUFU.RCP R35, R36 ;  /* 0x0000002400237308 */ /* 0x000e640000001000 */
[----:B-1----:R-:W-:Y:S04]  /*b960*/  FFMA R38, R36, R35, -1 ;  /* 0xbf80000024267423 */ /* 0x002fe80000000023 */
[----:B------:R-:W-:Y:S04]  /*b970*/  FADD.FTZ R38, -R38, -RZ ;  /* 0x800000ff26267221 */ /* 0x000fe80000010100 */
[----:B------:R-:W-:Y:S07]  /*b980*/  FFMA R35, R35, R38, R35 ;  /* 0x0000002623237223 */ /* 0x000fee0000000023 */
.L_x_232:
[----:B------:R-:W-:Y:S05]  /*b990*/  BSYNC.RECONVERGENT B1 ;  /* 0x0000000000017941 */ /* 0x000fea0003800200 */
.L_x_230:
        /* <DEDUP_REMOVED lines=11> */
.L_x_234:
[----:B------:R-:W1:Y:S02]  /*ba50*/  MUFU.RCP R36, R37 ;  /* 0x0000002500247308 */ /* 0x000e640000001000 */
[----:B-1----:R-:W-:Y:S04]  /*ba60*/  FFMA R38, R37, R36, -1 ;  /* 0xbf80000025267423 */ /* 0x002fe80000000024 */
[----:B------:R-:W-:Y:S04]  /*ba70*/  FADD.FTZ R39, -R38, -RZ ;  /* 0x800000ff26277221 */ /* 0x000fe80000010100 */
[----:B------:R-:W-:Y:S07]  /*ba80*/  FFMA R36, R36, R39, R36 ;  /* 0x0000002724247223 */ /* 0x000fee0000000024 */
.L_x_235:
[----:B------:R-:W-:Y:S05]  /*ba90*/  BSYNC.RECONVERGENT B1 ;  /* 0x0000000000017941 */ /* 0x000fea0003800200 */
.L_x_233:
        /* <DEDUP_REMOVED lines=11> */
.L_x_237:
[----:B------:R-:W1:Y:S02]  /*bb50*/  MUFU.RCP R37, R94 ;  /* 0x0000005e00257308 */ /* 0x000e640000001000 */
[----:B-1----:R-:W-:Y:S04]  /*bb60*/  FFMA R38, R94, R37, -1 ;  /* 0xbf8000005e267423 */ /* 0x002fe80000000025 */
[----:B------:R-:W-:Y:S04]  /*bb70*/  FADD.FTZ R38, -R38, -RZ ;  /* 0x800000ff26267221 */ /* 0x000fe80000010100 */
[----:B------:R-:W-:Y:S07]  /*bb80*/  FFMA R37, R37, R38, R37 ;  /* 0x0000002625257223 */ /* 0x000fee0000000025 */
.L_x_238:
[----:B------:R-:W-:Y:S05]  /*bb90*/  BSYNC.RECONVERGENT B1 ;  /* 0x0000000000017941 */ /* 0x000fea0003800200 */
.L_x_236:
        /* <DEDUP_REMOVED lines=11> */
.L_x_240:
[----:B------:R-:W1:Y:S02]  /*bc50*/  MUFU.RCP R38, R83 ;  /* 0x0000005300267308 */ /* 0x000e640000001000 */
[----:B-1----:R-:W-:Y:S04]  /*bc60*/  FFMA R39, R83, R38, -1 ;  /* 0xbf80000053277423 */ /* 0x002fe80000000026 */
[----:B------:R-:W-:Y:S04]  /*bc70*/  FADD.FTZ R39, -R39, -RZ ;  /* 0x800000ff27277221 */ /* 0x000fe80000010100 */
[----:B------:R-:W-:Y:S07]  /*bc80*/  FFMA R38, R38, R39, R38 ;  /* 0x0000002726267223 */ /* 0x000fee0000000026 */
.L_x_241:
[----:B------:R-:W-:Y:S05]  /*bc90*/  BSYNC.RECONVERGENT B1 ;  /* 0x0000000000017941 */ /* 0x000fea0003800200 */
.L_x_239:
        /* <DEDUP_REMOVED lines=11> */
.L_x_243:
[----:B------:R-:W1:Y:S02]  /*bd50*/  MUFU.RCP R39, R40 ;  /* 0x0000002800277308 */ /* 0x000e640000001000 */
[----:B-1----:R-:W-:Y:S04]  /*bd60*/  FFMA R43, R40, R39, -1 ;  /* 0xbf800000282b7423 */ /* 0x002fe80000000027 */
[----:B------:R-:W-:Y:S04]  /*bd70*/  FADD.FTZ R56, -R43, -RZ ;  /* 0x800000ff2b387221 */ /* 0x000fe80000010100 */
[----:B------:R-:W-:Y:S07]  /*bd80*/  FFMA R39, R39, R56, R39 ;  /* 0x0000003827277223 */ /* 0x000fee0000000027 */
.L_x_244:
[----:B------:R-:W-:Y:S05]  /*bd90*/  BSYNC.RECONVERGENT B1 ;  /* 0x0000000000017941 */ /* 0x000fea0003800200 */
.L_x_242:
        /* <DEDUP_REMOVED lines=11> */
.L_x_246:
[----:B------:R-:W1:Y:S02]  /*be50*/  MUFU.RCP R40, R41 ;  /* 0x0000002900287308 */ /* 0x000e640000001000 */
[----:B-1----:R-:W-:Y:S04]  /*be60*/  FFMA R43, R41, R40, -1 ;  /* 0xbf800000292b7423 */ /* 0x002fe80000000028 */
[----:B------:R-:W-:Y:S04]  /*be70*/  FADD.FTZ R43, -R43, -RZ ;  /* 0x800000ff2b2b7221 */ /* 0x000fe80000010100 */
[----:B------:R-:W-:Y:S07]  /*be80*/  FFMA R40, R40, R43, R40 ;  /* 0x0000002b28287223 */ /* 0x000fee0000000028 */
.L_x_247:
[----:B------:R-:W-:Y:S05]  /*be90*/  BSYNC.RECONVERGENT B1 ;  /* 0x0000000000017941 */ /* 0x000fea0003800200 */
.L_x_245:
        /* <DEDUP_REMOVED lines=11> */
.L_x_249:
[----:B------:R-:W1:Y:S02]  /*bf50*/  MUFU.RCP R41, R42 ;  /* 0x0000002a00297308 */ /* 0x000e640000001000 */
[----:B-1----:R-:W-:Y:S04]  /*bf60*/  FFMA R43, R42, R41, -1 ;  /* 0xbf8000002a2b7423 */ /* 0x002fe80000000029 */
[----:B------:R-:W-:Y:S04]  /*bf70*/  FADD.FTZ R56, -R43, -RZ ;  /* 0x800000ff2b387221 */ /* 0x000fe80000010100 */
[----:B------:R-:W-:Y:S07]  /*bf80*/  FFMA R41, R41, R56, R41 ;  /* 0x0000003829297223 */ /* 0x000fee0000000029 */
.L_x_250:
[----:B------:R-:W-:Y:S05]  /*bf90*/  BSYNC.RECONVERGENT B1 ;  /* 0x0000000000017941 */ /* 0x000fea0003800200 */
.L_x_248:
        /* <DEDUP_REMOVED lines=11> */
.L_x_252:
[----:B------:R-:W1:Y:S02]  /*c050*/  MUFU.RCP R42, R81 ;  /* 0x00000051002a7308 */ /* 0x000e640000001000 */
[----:B-1----:R-:W-:Y:S04]  /*c060*/  FFMA R43, R81, R42, -1 ;  /* 0xbf800000512b7423 */ /* 0x002fe8000000002a */
[----:B------:R-:W-:Y:S04]  /*c070*/  FADD.FTZ R43, -R43, -RZ ;  /* 0x800000ff2b2b7221 */ /* 0x000fe80000010100 */
[----:B------:R-:W-:Y:S07]  /*c080*/  FFMA R42, R42, R43, R42 ;  /* 0x0000002b2a2a7223 */ /* 0x000fee000000002a */
.L_x_253:
[----:B------:R-:W-:Y:S05]  /*c090*/  BSYNC.RECONVERGENT B1 ;  /* 0x0000000000017941 */ /* 0x000fea0003800200 */
.L_x_251:
        /* <DEDUP_REMOVED lines=11> */
.L_x_255:
[----:B------:R-:W1:Y:S02]  /*c150*/  MUFU.RCP R43, R44 ;  /* 0x0000002c002b7308 */ /* 0x000e640000001000 */
[----:B-1----:R-:W-:Y:S04]  /*c160*/  FFMA R45, R44, R43, -1 ;  /* 0xbf8000002c2d7423 */ /* 0x002fe8000000002b */
[----:B------:R-:W-:Y:S04]  /*c170*/  FADD.FTZ R56, -R45, -RZ ;  /* 0x800000ff2d387221 */ /* 0x000fe80000010100 */
[----:B------:R-:W-:Y:S07]  /*c180*/  FFMA R43, R43, R56, R43 ;  /* 0x000000382b2b7223 */ /* 0x000fee000000002b */
.L_x_256:
[----:B------:R-:W-:Y:S05]  /*c190*/  BSYNC.RECONVERGENT B1 ;  /* 0x0000000000017941 */ /* 0x000fea0003800200 */
.L_x_254:
        /* <DEDUP_REMOVED lines=11> */
.L_x_258:
[----:B------:R-:W1:Y:S02]  /*c250*/  MUFU.RCP R44, R67 ;  /* 0x00000043002c7308 */ /* 0x000e640000001000 */
[----:B-1----:R-:W-:Y:S04]  /*c260*/  FFMA R45, R67, R44, -1 ;  /* 0xbf800000432d7423 */ /* 0x002fe8000000002c */
[----:B------:R-:W-:Y:S04]  /*c270*/  FADD.FTZ R45, -R45, -RZ ;  /* 0x800000ff2d2d7221 */ /* 0x000fe80000010100 */
[----:B------:R-:W-:Y:S07]  /*c280*/  FFMA R44, R44, R45, R44 ;  /* 0x0000002d2c2c7223 */ /* 0x000fee000000002c */
.L_x_259:
[----:B------:R-:W-:Y:S05]  /*c290*/  BSYNC.RECONVERGENT B1 ;  /* 0x0000000000017941 */ /* 0x000fea0003800200 */
.L_x_257:
        /* <DEDUP_REMOVED lines=11> */
.L_x_261:
[----:B------:R-:W1:Y:S02]  /*c350*/  MUFU.RCP R45, R46 ;  /* 0x0000002e002d7308 */ /* 0x000e640000001000 */
[----:B-1----:R-:W-:Y:S04]  /*c360*/  FFMA R56, R46, R45, -1 ;  /* 0xbf8000002e387423 */ /* 0x002fe8000000002d */
[----:B------:R-:W-:Y:S04]  /*c370*/  FADD.FTZ R56, -R56, -RZ ;  /* 0x800000ff38387221 */ /* 0x000fe80000010100 */
[----:B------:R-:W-:Y:S07]  /*c380*/  FFMA R45, R45, R56, R45 ;  /* 0x000000382d2d7223 */ /* 0x000fee000000002d */
.L_x_262:
[----:B------:R-:W-:Y:S05]  /*c390*/  BSYNC.RECONVERGENT B1 ;  /* 0x0000000000017941 */ /* 0x000fea0003800200 */
.L_x_260:
        /* <DEDUP_REMOVED lines=11> */
.L_x_264:
[----:B------:R-:W1:Y:S02]  /*c450*/  MUFU.RCP R46, R47 ;  /* 0x0000002f002e7308 */ /* 0x000e640000001000 */
[----:B-1----:R-:W-:Y:S04]  /*c460*/  FFMA R56, R47, R46, -1 ;  /* 0xbf8000002f387423 */ /* 0x002fe8000000002e */
[----:B------:R-:W-:Y:S04]  /*c470*/  FADD.FTZ R57, -R56, -RZ ;  /* 0x800000ff38397221 */ /* 0x000fe80000010100 */
[----:B------:R-:W-:Y:S07]  /*c480*/  FFMA R46, R46, R57, R46 ;  /* 0x000000392e2e7223 */ /* 0x000fee000000002e */
.L_x_265:
[----:B------:R-:W-:Y:S05]  /*c490*/  BSYNC.RECONVERGENT B1 ;  /* 0x0000000000017941 */ /* 0x000fea0003800200 */
.L_x_263:
        /* <DEDUP_REMOVED lines=11> */
.L_x_267:
[----:B------:R-:W1:Y:S02]  /*c550*/  MUFU.RCP R47, R48 ;  /* 0x00000030002f7308 */ /* 0x000e640000001000 */
[----:B-1----:R-:W-:Y:S04]  /*c560*/  FFMA R56, R48, R47, -1 ;  /* 0xbf80000030387423 */ /* 0x002fe8000000002f */
[----:B------:R-:W-:Y:S04]  /*c570*/  FADD.FTZ R56, -R56, -RZ ;  /* 0x800000ff38387221 */ /* 0x000fe80000010100 */
[----:B------:R-:W-:Y:S07]  /*c580*/  FFMA R47, R47, R56, R47 ;  /* 0x000000382f2f7223 */ /* 0x000fee000000002f */
.L_x_268:
[----:B------:R-:W-:Y:S05]  /*c590*/  BSYNC.RECONVERGENT B1 ;  /* 0x0000000000017941 */ /* 0x000fea0003800200 */
.L_x_266:
        /* <DEDUP_REMOVED lines=11> */
.L_x_270:
[----:B------:R-:W1:Y:S02]  /*c650*/  MUFU.RCP R48, R49 ;  /* 0x0000003100307308 */ /* 0x000e640000001000 */
[----:B-1----:R-:W-:Y:S04]  /*c660*/  FFMA R56, R49, R48, -1 ;  /* 0xbf80000031387423 */ /* 0x002fe80000000030 */
[----:B------:R-:W-:Y:S04]  /*c670*/  FADD.FTZ R57, -R56, -RZ ;  /* 0x800000ff38397221 */ /* 0x000fe80000010100 */
[----:B------:R-:W-:Y:S07]  /*c680*/  FFMA R48, R48, R57, R48 ;  /* 0x0000003930307223 */ /* 0x000fee0000000030 */
.L_x_271:
[----:B------:R-:W-:Y:S05]  /*c690*/  BSYNC.RECONVERGENT B1 ;  /* 0x0000000000017941 */ /* 0x000fea0003800200 */
.L_x_269:
        /* <DEDUP_REMOVED lines=11> */
.L_x_273:
[----:B------:R-:W1:Y:S02]  /*c750*/  MUFU.RCP R49, R50 ;  /* 0x0000003200317308 */ /* 0x000e640000001000 */
[----:B-1----:R-:W-:Y:S04]  /*c760*/  FFMA R56, R50, R49, -1 ;  /* 0xbf80000032387423 */ /* 0x002fe80000000031 */
[----:B------:R-:W-:Y:S04]  /*c770*/  FADD.FTZ R56, -R56, -RZ ;  /* 0x800000ff38387221 */ /* 0x000fe80000010100 */
[----:B------:R-:W-:Y:S07]  /*c780*/  FFMA R49, R49, R56, R49 ;  /* 0x0000003831317223 */ /* 0x000fee0000000031 */
.L_x_274:
[----:B------:R-:W-:Y:S05]  /*c790*/  BSYNC.RECONVERGENT B1 ;  /* 0x0000000000017941 */ /* 0x000fea0003800200 */
.L_x_272:
        /* <DEDUP_REMOVED lines=11> */
.L_x_276:
[----:B------:R-:W1:Y:S02]  /*c850*/  MUFU.RCP R50, R51 ;  /* 0x0000003300327308 */ /* 0x000e640000001000 */
[----:B-1----:R-:W-:Y:S04]  /*c860*/  FFMA R56, R51, R50, -1 ;  /* 0xbf80000033387423 */ /* 0x002fe80000000032 */
[----:B------:R-:W-:Y:S04]  /*c870*/  FADD.FTZ R57, -R56, -RZ ;  /* 0x800000ff38397221 */ /* 0x000fe80000010100 */
[----:B------:R-:W-:Y:S07]  /*c880*/  FFMA R50, R50, R57, R50 ;  /* 0x0000003932327223 */ /* 0x000fee0000000032 */
.L_x_277:
[----:B------:R-:W-:Y:S05]  /*c890*/  BSYNC.RECONVERGENT B1 ;  /* 0x0000000000017941 */ /* 0x000fea0003800200 */
.L_x_275:
        /* <DEDUP_REMOVED lines=11> */
.L_x_279:
[----:B------:R-:W1:Y:S02]  /*c950*/  MUFU.RCP R51, R52 ;  /* 0x0000003400337308 */ /* 0x000e640000001000 */
[----:B-1----:R-:W-:Y:S04]  /*c960*/  FFMA R56, R52, R51, -1 ;  /* 0xbf80000034387423 */ /* 0x002fe80000000033 */
[----:B------:R-:W-:Y:S04]  /*c970*/  FADD.FTZ R56, -R56, -RZ ;  /* 0x800000ff38387221 */ /* 0x000fe80000010100 */
[----:B------:R-:W-:Y:S07]  /*c980*/  FFMA R51, R51, R56, R51 ;  /* 0x0000003833337223 */ /* 0x000fee0000000033 */
.L_x_280:
[----:B------:R-:W-:Y:S05]  /*c990*/  BSYNC.RECONVERGENT B1 ;  /* 0x0000000000017941 */ /* 0x000fea0003800200 */
.L_x_278:
        /* <DEDUP_REMOVED lines=11> */
.L_x_282:
[----:B------:R-:W1:Y:S02]  /*ca50*/  MUFU.RCP R52, R53 ;  /* 0x0000003500347308 */ /* 0x000e640000001000 */
[----:B-1----:R-:W-:Y:S04]  /*ca60*/  FFMA R56, R53, R52, -1 ;  /* 0xbf80000035387423 */ /* 0x002fe80000000034 */
[----:B------:R-:W-:Y:S04]  /*ca70*/  FADD.FTZ R57, -R56, -RZ ;  /* 0x800000ff38397221 */ /* 0x000fe80000010100 */
[----:B------:R-:W-:Y:S07]  /*ca80*/  FFMA R52, R52, R57, R52 ;  /* 0x0000003934347223 */ /* 0x000fee0000000034 */
.L_x_283:
[----:B------:R-:W-:Y:S05]  /*ca90*/  BSYNC.RECONVERGENT B1 ;  /* 0x0000000000017941 */ /* 0x000fea0003800200 */
.L_x_281:
        /* <DEDUP_REMOVED lines=11> */
.L_x_285:
[----:B------:R-:W1:Y:S02]  /*cb50*/  MUFU.RCP R53, R54 ;  /* 0x0000003600357308 */ /* 0x000e640000001000 */
[----:B-1----:R-:W-:Y:S04]  /*cb60*/  FFMA R56, R54, R53, -1 ;  /* 0xbf80000036387423 */ /* 0x002fe80000000035 */
[----:B------:R-:W-:Y:S04]  /*cb70*/  FADD.FTZ R56, -R56, -RZ ;  /* 0x800000ff38387221 */ /* 0x000fe80000010100 */
[----:B------:R-:W-:Y:S07]  /*cb80*/  FFMA R53, R53, R56, R53 ;  /* 0x0000003835357223 */ /* 0x000fee0000000035 */
.L_x_286:
[----:B------:R-:W-:Y:S05]  /*cb90*/  BSYNC.RECONVERGENT B1 ;  /* 0x0000000000017941 */ /* 0x000fea0003800200 */
.L_x_284:
        /* <DEDUP_REMOVED lines=11> */
.L_x_288:
[----:B------:R-:W1:Y:S02]  /*cc50*/  MUFU.RCP R54, R55 ;  /* 0x0000003700367308 */ /* 0x000e640000001000 */
[----:B-1----:R-:W-:Y:S04]  /*cc60*/  FFMA R56, R55, R54, -1 ;  /* 0xbf80000037387423 */ /* 0x002fe80000000036 */
[----:B------:R-:W-:Y:S04]  /*cc70*/  FADD.FTZ R57, -R56, -RZ ;  /* 0x800000ff38397221 */ /* 0x000fe80000010100 */
[----:B------:R-:W-:Y:S07]  /*cc80*/  FFMA R54, R54, R57, R54 ;  /* 0x0000003936367223 */ /* 0x000fee0000000036 */
.L_x_289:
[----:B------:R-:W-:Y:S05]  /*cc90*/  BSYNC.RECONVERGENT B1 ;  /* 0x0000000000017941 */ /* 0x000fea0003800200 */
.L_x_287:
        /* <DEDUP_REMOVED lines=11> */
.L_x_291:
[----:B------:R-:W1:Y:S02]  /*cd50*/  MUFU.RCP R55, R102 ;  /* 0x0000006600377308 */ /* 0x000e640000001000 */
[----:B-1----:R-:W-:Y:S04]  /*cd60*/  FFMA R56, R102, R55, -1 ;  /* 0xbf80000066387423 */ /* 0x002fe80000000037 */
[----:B------:R-:W-:Y:S04]  /*cd70*/  FADD.FTZ R56, -R56, -RZ ;  /* 0x800000ff38387221 */ /* 0x000fe80000010100 */
[----:B------:R-:W-:Y:S07]  /*cd80*/  FFMA R55, R55, R56, R55 ;  /* 0x0000003837377223 */ /* 0x000fee0000000037 */
.L_x_292:
[----:B------:R-:W-:Y:S05]  /*cd90*/  BSYNC.RECONVERGENT B1 ;  /* 0x0000000000017941 */ /* 0x000fea0003800200 */
.L_x_290:
        /* <DEDUP_REMOVED lines=11> */
.L_x_294:
[----:B------:R-:W1:Y:S02]  /*ce50*/  MUFU.RCP R56, R97 ;  /* 0x0000006100387308 */ /* 0x000e640000001000 */
[----:B-1----:R-:W-:Y:S04]  /*ce60*/  FFMA R57, R97, R56, -1 ;  /* 0xbf80000061397423 */ /* 0x002fe80000000038 */
[----:B------:R-:W-:Y:S04]  /*ce70*/  FADD.FTZ R57, -R57, -RZ ;  /* 0x800000ff39397221 */ /* 0x000fe80000010100 */
[----:B------:R-:W-:Y:S07]  /*ce80*/  FFMA R56, R56, R57, R56 ;  /* 0x0000003938387223 */ /* 0x000fee0000000038 */
.L_x_295:
[----:B------:R-:W-:Y:S05]  /*ce90*/  BSYNC.RECONVERGENT B1 ;  /* 0x0000000000017941 */ /* 0x000fea0003800200 */
.L_x_293:
        /* <DEDUP_REMOVED lines=11> */
.L_x_297:
[----:B------:R-:W1:Y:S02]  /*cf50*/  MUFU.RCP R57, R84 ;  /* 0x0000005400397308 */ /* 0x000e640000001000 */
[----:B-1----:R-:W-:Y:S04]  /*cf60*/  FFMA R58, R84, R57, -1 ;  /* 0xbf800000543a7423 */ /* 0x002fe80000000039 */
[----:B------:R-:W-:Y:S04]  /*cf70*/  FADD.FTZ R58, -R58, -RZ ;  /* 0x800000ff3a3a7221 */ /* 0x000fe80000010100 */
[----:B------:R-:W-:Y:S07]  /*cf80*/  FFMA R57, R57, R58, R57 ;  /* 0x0000003a39397223 */ /* 0x000fee0000000039 */
.L_x_298:
[----:B------:R-:W-:Y:S05]  /*cf90*/  BSYNC.RECONVERGENT B1 ;  /* 0x0000000000017941 */ /* 0x000fea0003800200 */
.L_x_296:
        /* <DEDUP_REMOVED lines=11> */
.L_x_300:
[----:B------:R-:W1:Y:S02]  /*d050*/  MUFU.RCP R58, R59 ;  /* 0x0000003b003a7308 */ /* 0x000e640000001000 */
[----:B-1----:R-:W-:Y:S04]  /*d060*/  FFMA R61, R59, R58, -1 ;  /* 0xbf8000003b3d7423 */ /* 0x002fe8000000003a */
[----:B------:R-:W-:Y:S04]  /*d070*/  FADD.FTZ R61, -R61, -RZ ;  /* 0x800000ff3d3d7221 */ /* 0x000fe80000010100 */
[----:B------:R-:W-:Y:S07]  /*d080*/  FFMA R58, R58, R61, R58 ;  /* 0x0000003d3a3a7223 */ /* 0x000fee000000003a */
.L_x_301:
[----:B------:R-:W-:Y:S05]  /*d090*/  BSYNC.RECONVERGENT B1 ;  /* 0x0000000000017941 */ /* 0x000fea0003800200 */
.L_x_299:
        /* <DEDUP_REMOVED lines=11> */
.L_x_303:
[----:B------:R-:W1:Y:S02]  /*d150*/  MUFU.RCP R59, R60 ;  /* 0x0000003c003b7308 */ /* 0x000e640000001000 */
[----:B-1----:R-:W-:Y:S04]  /*d160*/  FFMA R61, R60, R59, -1 ;  /* 0xbf8000003c3d7423 */ /* 0x002fe8000000003b */
[----:B------:R-:W-:Y:S04]  /*d170*/  FADD.FTZ R62, -R61, -RZ ;  /* 0x800000ff3d3e7221 */ /* 0x000fe80000010100 */
[----:B------:R-:W-:Y:S07]  /*d180*/  FFMA R59, R59, R62, R59 ;  /* 0x0000003e3b3b7223 */ /* 0x000fee000000003b */
.L_x_304:
[----:B------:R-:W-:Y:S05]  /*d190*/  BSYNC.RECONVERGENT B1 ;  /* 0x0000000000017941 */ /* 0x000fea0003800200 */
.L_x_302:
        /* <DEDUP_REMOVED lines=11> */
.L_x_306:
[----:B------:R-:W1:Y:S02]  /*d250*/  MUFU.RCP R60, R99 ;  /* 0x00000063003c7308 */ /* 0x000e640000001000 */
[----:B-1----:R-:W-:Y:S04]  /*d260*/  FFMA R61, R99, R60, -1 ;  /* 0xbf800000633d7423 */ /* 0x002fe8000000003c */
[----:B------:R-:W-:Y:S04]  /*d270*/  FADD.FTZ R61, -R61, -RZ ;  /* 0x800000ff3d3d7221 */ /* 0x000fe80000010100 */
[----:B------:R-:W-:Y:S07]  /*d280*/  FFMA R60, R60, R61, R60 ;  /* 0x0000003d3c3c7223 */ /* 0x000fee000000003c */
.L_x_307:
[----:B------:R-:W-:Y:S05]  /*d290*/  BSYNC.RECONVERGENT B1 ;  /* 0x0000000000017941 */ /* 0x000fea0003800200 */
.L_x_305:
        /* <DEDUP_REMOVED lines=11> */
.L_x_309:
[----:B------:R-:W1:Y:S02]  /*d350*/  MUFU.RCP R61, R80 ;  /* 0x00000050003d7308 */ /* 0x000e640000001000 */
[----:B-1----:R-:W-:Y:S04]  /*d360*/  FFMA R62, R80, R61, -1 ;  /* 0xbf800000503e7423 */ /* 0x002fe8000000003d */
[----:B------:R-:W-:Y:S04]  /*d370*/  FADD.FTZ R62, -R62, -RZ ;  /* 0x800000ff3e3e7221 */ /* 0x000fe80000010100 */
[----:B------:R-:W-:Y:S07]  /*d380*/  FFMA R61, R61, R62, R61 ;  /* 0x0000003e3d3d7223 */ /* 0x000fee000000003d */
.L_x_310:
[----:B------:R-:W-:Y:S05]  /*d390*/  BSYNC.RECONVERGENT B1 ;  /* 0x0000000000017941 */ /* 0x000fea0003800200 */
.L_x_308:
        /* <DEDUP_REMOVED lines=11> */
.L_x_312:
[----:B------:R-:W1:Y:S02]  /*d450*/  MUFU.RCP R62, R63 ;  /* 0x0000003f003e7308 */ /* 0x000e640000001000 */
[----:B-1----:R-:W-:Y:S04]  /*d460*/  FFMA R64, R63, R62, -1 ;  /* 0xbf8000003f407423 */ /* 0x002fe8000000003e */
[----:B------:R-:W-:Y:S04]  /*d470*/  FADD.FTZ R67, -R64, -RZ ;  /* 0x800000ff40437221 */ /* 0x000fe80000010100 */
[----:B------:R-:W-:Y:S07]  /*d480*/  FFMA R62, R62, R67, R62 ;  /* 0x000000433e3e7223 */ /* 0x000fee000000003e */
.L_x_313:
[----:B------:R-:W-:Y:S05]  /*d490*/  BSYNC.RECONVERGENT B1 ;  /* 0x0000000000017941 */ /* 0x000fea0003800200 */
.L_x_311:
        /* <DEDUP_REMOVED lines=11> */
.L_x_315:
[----:B------:R-:W1:Y:S02]  /*d550*/  MUFU.RCP R63, R66 ;  /* 0x00000042003f7308 */ /* 0x000e640000001000 */
[----:B-1----:R-:W-:Y:S04]  /*d560*/  FFMA R64, R66, R63, -1 ;  /* 0xbf80000042407423 */ /* 0x002fe8000000003f */
[----:B------:R-:W-:Y:S04]  /*d570*/  FADD.FTZ R64, -R64, -RZ ;  /* 0x800000ff40407221 */ /* 0x000fe80000010100 */
[----:B------:R-:W-:Y:S07]  /*d580*/  FFMA R63, R63, R64, R63 ;  /* 0x000000403f3f7223 */ /* 0x000fee000000003f */
.L_x_316:
[----:B------:R-:W-:Y:S05]  /*d590*/  BSYNC.RECONVERGENT B1 ;  /* 0x0000000000017941 */ /* 0x000fea0003800200 */
.L_x_314:
        /* <DEDUP_REMOVED lines=9> */
[----:B------:R-:W-:Y:S05]  /*d630*/  BRA `(.L_x_319) ;  /* 0x0000000000107947 */ /* 0x000fea0003800000 */
.L_x_318:
[----:B------:R-:W1:Y:S02]  /*d640*/  MUFU.RCP R64, R65 ;  /* 0x0000004100407308 */ /* 0x000e640000001000 */
[----:B-1----:R-:W-:Y:S04]  /*d650*/  FFMA R66, R65, R64, -1 ;  /* 0xbf80000041427423 */ /* 0x002fe80000000040 */
[----:B------:R-:W-:Y:S04]  /*d660*/  FADD.FTZ R67, -R66, -RZ ;  /* 0x800000ff42437221 */ /* 0x000fe80000010100 */
[----:B------:R-:W-:Y:S07]  /*d670*/  FFMA R64, R64, R67, R64 ;  /* 0x0000004340407223 */ /* 0x000fee0000000040 */
.L_x_319:
[----:B------:R-:W-:Y:S05]  /*d680*/  BSYNC.RECONVERGENT B1 ;  /* 0x0000000000017941 */ /* 0x000fea0003800200 */
.L_x_317:
[----:B------:R-:W-:Y:S01]  /*d690*/  F2FP.SATFINITE.E4M3.F32.PACK_AB_MERGE_C R5, R6, R5, RZ ;  /* 0x000000050605723e */ /* 0x000fe200048070ff */
[----:B------:R-:W-:Y:S01]  /*d6a0*/  BSSY.RECONVERGENT B0, `(.L_x_320) ;  /* 0x000004a000007945 */ /* 0x000fe20003800200 */
[----:B------:R-:W-:Y:S02]  /*d6b0*/  F2FP.SATFINITE.E4M3.F32.PACK_AB_MERGE_C R65, R2, R0, RZ ;  /* 0x000000000241723e */ /* 0x000fe400048070ff */
        /* <DEDUP_REMOVED lines=14> */
[----:B------:R-:W-:Y:S02]  /*d7a0*/  PRMT R16, R65, 0x5410, R4 ;  /* 0x0000541041107816 */ /* 0x000fe40000000004 */
[----:B------:R-:W-:Y:S02]  /*d7b0*/  PRMT R17, R5, 0x5410, R8 ;  /* 0x0000541005117816 */ /* 0x000fe40000000008 */
[----:B------:R-:W-:Y:S02]  /*d7c0*/  PRMT R18, R9, 0x5410, R12 ;  /* 0x0000541009127816 */ /* 0x000fe4000000000c */
[----:B------:R-:W-:Y:S02]  /*d7d0*/  PRMT R19, R13, 0x5410, R6 ;  /* 0x000054100d137816 */ /* 0x000fe40000000006 */
[----:B------:R-:W-:Y:S02]  /*d7e0*/  F2FP.SATFINITE.E4M3.F32.PACK_AB_MERGE_C R33, R34, R33, RZ ;  /* 0x000000212221723e */ /* 0x000fe400048070ff */
[----:B------:R-:W-:Y:S01]  /*d7f0*/  F2FP.SATFINITE.E4M3.F32.PACK_AB_MERGE_C R36, R36, R35, RZ ;  /* 0x000000232424723e */ /* 0x000fe200048070ff */
[----:B------:R1:W-:Y:S01]  /*d800*/  STS.128 [R182+UR43+0x2400], R16 ;  /* 0x00240010b6007988 */ /* 0x0003e20008000c2b */
        /* <DEDUP_REMOVED lines=12> */
[----:B------:R1:W-:Y:S01]  /*d8d0*/  STS.128 [R192+0x2010], R12 ;  /* 0x0020100cc0007388 */ /* 0x0003e20000000c00 */
        /* <DEDUP_REMOVED lines=10> */
[----:B------:R-:W-:Y:S01]  /*d980*/  PRMT R4, R49, 0x5410, R52 ;  /* 0x0000541031047816 */ /* 0x000fe20000000034 */
[----:B------:R1:W-:Y:S01]  /*d990*/  STS.128 [R191+0x2020], R8 ;  /* 0x00202008bf007388 */ /* 0x0003e20000000c00 */
[----:B------:R-:W-:Y:S02]  /*d9a0*/  PRMT R5, R53, 0x5410, R56 ;  /* 0x0000541035057816 */ /* 0x000fe40000000038 */
[----:B------:R-:W-:Y:S02]  /*d9b0*/  PRMT R6, R57, 0x5410, R60 ;  /* 0x0000541039067816 */ /* 0x000fe4000000003c */
[----:B------:R-:W-:Y:S02]  /*d9c0*/  PRMT R7, R7, 0x5410, R64 ;  /* 0x0000541007077816 */ /* 0x000fe40000000040 */
[----:B------:R-:W-:Y:S03]  /*d9d0*/  LOP3.LUT P0, RZ, R180, 0x60, RZ, 0xc0, !PT ;  /* 0x00000060b4ff7812 */ /* 0x000fe6000780c0ff */
[----:B------:R1:W-:Y:S01]  /*d9e0*/  STS.128 [R190+0x2030], R4 ;  /* 0x00203004be007388 */ /* 0x0003e20000000c00 */
[----:B------:R-:W-:Y:S01]  /*d9f0*/  @!PT LDS RZ, [RZ] ;  /* 0x00000000fffff984 */ /* 0x000fe20000000800 */
[----:B------:R-:W-:Y:S01]  /*da00*/  @!PT LDS RZ, [RZ] ;  /* 0x00000000fffff984 */ /* 0x000fe20000000800 */
[----:B------:R-:W-:Y:S01]  /*da10*/  @!PT LDS RZ, [RZ] ;  /* 0x00000000fffff984 */ /* 0x000fe20000000800 */
[----:B------:R-:W-:Y:S01]  /*da20*/  @!PT LDS RZ, [RZ] ;  /* 0x00000000fffff984 */ /* 0x000fe20000000800 */
[----:B------:R2:W-:Y:S06]  /*da30*/  MEMBAR.ALL.CTA ;  /* 0x0000000000007992 */ /* 0x0005ec0000008000 */
[----:B--2---:R-:W2:Y:S02]  /*da40*/  FENCE.VIEW.ASYNC.S ;  /* 0x00000000000073c6 */ /* 0x004ea40000000000 */
[----:B--2---:R-:W-:Y:S06]  /*da50*/  BAR.SYNC.DEFER_BLOCKING 0x1, 0x80 ;  /* 0x0042000000007b1d */ /* 0x004fec0000010000 */
[----:B------:R-:W-:Y:S05]  /*da60*/  @P0 BRA `(.L_x_321) ;  /* 0x0000000000340947 */ /* 0x000fea0003800000 */
[----:B------:R-:W-:Y:S01]  /*da70*/  UIADD3 UR12, UPT, UPT, UR43, 0x2400, URZ ;  /* 0x000024002b0c7890 */ /* 0x000fe2000fffe0ff */
[----:B------:R-:W-:Y:S01]  /*da80*/  R2UR UR9, R178 ;  /* 0x00000000b20972ca */ /* 0x000fe200000e0000 */
[----:B------:R-:W-:Y:S01]  /*da90*/  UIADD3 UR10, UP0, UPT, UR46, 0x680, URZ ;  /* 0x000006802e0a7890 */ /* 0x000fe2000ff1e0ff */
[----:B------:R-:W-:Y:S01]  /*daa0*/  R2UR UR8, R177 ;  /* 0x00000000b10872ca */ /* 0x000fe200000e0000 */
[----:B------:R-:W-:Y:S02]  /*dab0*/  UMOV UR7, UR36 ;  /* 0x0000002400077c82 */ /* 0x000fe40008000000 */
[----:B------:R-:W-:Y:S01]  /*dac0*/  IMAD.U32 R193, RZ, RZ, UR12 ;  /* 0x0000000cffc17e24 */ /* 0x000fe2000f8e00ff */
[----:B------:R-:W-:Y:S04]  /*dad0*/  UIADD3.X UR11, UPT, UPT, URZ, UR47, URZ, UP0, !UPT ;  /* 0x0000002fff0b7290 */ /* 0x000fe800087fe4ff */
[----:B------:R-:W-:Y:S03]  /*dae0*/  R2UR UR4, R193 ;  /* 0x00000000c10472ca */ /* 0x000fe600000e0000 */
[----:B------:R-:W-:Y:S02]  /*daf0*/  USHF.L.U32 UR5, UR9, 0x6, URZ ;  /* 0x0000000609057899 */ /* 0x000fe400080006ff */
[----:B------:R-:W-:Y:S09]  /*db00*/  USHF.L.U32 UR6, UR8, 0x7, URZ ;  /* 0x0000000708067899 */ /* 0x000ff200080006ff */
[----:B------:R2:W-:Y:S01]  /*db10*/  UTMASTG.3D [UR4], [UR10] ;  /* 0x000000040a0073b5 */ /* 0x0005e20008010000 */
[----:B------:R0:W-:Y:S01]  /*db20*/  UTMACMDFLUSH ;  /* 0x00000000000079b7 */ /* 0x0001e20000000000 */
[----:B--2---:R-:W-:Y:S04]  /*db30*/  DEPBAR.LE SB0, 0x0 ;  /* 0x000080000000791a */ /* 0x004fe80000000000 */
.L_x_321:
[----:B------:R-:W-:Y:S05]  /*db40*/  BSYNC.RECONVERGENT B0 ;  /* 0x0000000000007941 */ /* 0x000fea0003800200 */
.L_x_320:
[----:B------:R-:W-:Y:S01]  /*db50*/  BAR.SYNC.DEFER_BLOCKING 0x1, 0x80 ;  /* 0x0042000000007b1d */ /* 0x000fe20000010000 */
[----:B------:R-:W-:Y:S01]  /*db60*/  ISETP.NE.AND P2, PT, R194, RZ, PT ;  /* 0x000000ffc200720c */ /* 0x000fe20003f45270 */
[----:B------:R-:W-:Y:S01]  /*db70*/  IMAD.IADD R178, R75, 0x1, R165 ;  /* 0x000000014bb27824 */ /* 0x000fe200078e02a5 */
[----:B------:R-:W-:Y:S01]  /*db80*/  ISETP.NE.AND P0, PT, R195, 0x2, PT ;  /* 0x00000002c300780c */ /* 0x000fe20003f05270 */
[----:B------:R-:W-:Y:S01]  /*db90*/  IMAD.IADD R177, R77, 0x1, R176 ;  /* 0x000000014db17824 */ /* 0x000fe200078e02b0 */
[----:B------:R-:W-:Y:S02]  /*dba0*/  ISETP.NE.AND P1, PT, R79, 0x4, PT ;  /* 0x000000044f00780c */ /* 0x000fe40003f25270 */
[----:B------:R-:W-:Y:S02]  /*dbb0*/  SEL R3, RZ, 0x1, P0 ;  /* 0x00000001ff037807 */ /* 0x000fe40000000000 */
[----:B------:R-:W-:Y:S02]  /*dbc0*/  SEL R0, RZ, 0x1, P1 ;  /* 0x00000001ff007807 */ /* 0x000fe40000800000 */
[----:B------:R-:W-:Y:S02]  /*dbd0*/  LOP3.LUT R188, R188, R3, RZ, 0x3c, !PT ;  /* 0x00000003bcbc7212 */ /* 0x000fe400078e3cff */
[----:B------:R-:W-:Y:S02]  /*dbe0*/  LOP3.LUT R189, R189, R0, RZ, 0x3c, !PT ;  /* 0x00000000bdbd7212 */ /* 0x000fe400078e3cff */
[----:B------:R-:W-:Y:S02]  /*dbf0*/  @P2 R2UR UR36, R185 ;  /* 0x00000000b92422ca */ /* 0x000fe400000e0000 */
[----:B------:R-:W-:Y:S02]  /*dc00*/  SEL R195, R195, RZ, P0 ;  /* 0x000000ffc3c37207 */ /* 0x000fe40000000000 */
[----:B------:R-:W-:Y:S01]  /*dc10*/  SEL R79, R79, RZ, P1 ;  /* 0x000000ff4f4f7207 */ /* 0x000fe20000800000 */
[----:B------:R-:W-:Y:S10]  /*dc20*/  @P2 BRA `(.L_x_322) ;  /* 0xffffff7c00242947 */ /* 0x000ff4000383ffff */
[----:B------:R-:W-:Y:S05]  /*dc30*/  EXIT ;  /* 0x000000000000794d */ /* 0x000fea0003800000 */
.L_x_25:
[----:B--2---:R2:W4:Y:S02]  /*dc40*/  SYNCS.PHASECHK.TRANS64.TRYWAIT P0, [R3+URZ+0x1d0], R2 ;  /* 0x0001d002030075a7 */ /* 0x00452400080011ff */
[----:B----4-:R-:W-:Y:S05]  /*dc50*/  @!P0 NANOSLEEP.SYNCS 0x989680 ;  /* 0x009896800000895d */ /* 0x010fea0003900000 */
[----:B------:R-:W4:Y:S02]  /*dc60*/  @!P0 SYNCS.PHASECHK.TRANS64 P0, [R3+URZ+0x1d0], R2 ;  /* 0x0001d002030085a7 */ /* 0x000f2400080010ff */
[----:B----4-:R-:W-:Y:S05]  /*dc70*/  @!P0 BRA `(.L_x_25) ;  /* 0xfffffffc00f08947 */ /* 0x010fea000383ffff */
[----:B------:R-:W-:Y:S05]  /*dc80*/  BRA `(.L_x_323) ;  /* 0xffffff3c00407947 */ /* 0x000fea000383ffff */
.L_x_28:
[----:B-1----:R-:W-:-:S07]  /*dc90*/  MOV R2, UR33 ;  /* 0x0000002100027c02 */ /* 0x002fce0008000f00 */
.L_x_324:
[----:B-1----:R1:W2:Y:S02]  /*dca0*/  SYNCS.PHASECHK.TRANS64.TRYWAIT P0, [R2+URZ+0xa0], R5 ;  /* 0x0000a005020075a7 */ /* 0x0022a400080011ff */
[----:B--2---:R-:W-:Y:S05]  /*dcb0*/  @!P0 NANOSLEEP.SYNCS 0x989680 ;  /* 0x009896800000895d */ /* 0x004fea0003900000 */
[----:B------:R-:W2:Y:S02]  /*dcc0*/  @!P0 SYNCS.PHASECHK.TRANS64 P0, [R2+URZ+0xa0], R5 ;  /* 0x0000a005020085a7 */ /* 0x000ea400080010ff */
[----:B--2---:R-:W-:Y:S05]  /*dcd0*/  @!P0 BRA `(.L_x_324) ;  /* 0xfffffffc00f08947 */ /* 0x004fea000383ffff */
[----:B------:R-:W-:Y:S05]  /*dce0*/  BRA `(.L_x_27) ;  /* 0xffffff3c00a87947 */ /* 0x000fea000383ffff */
.L_x_35:
[----:B-1----:R-:W-:-:S07]  /*dcf0*/  MOV R2, UR17 ;  /* 0x0000001100027c02 */ /* 0x002fce0008000f00 */
.L_x_325:
[----:B-1----:R1:W2:Y:S02]  /*dd00*/  SYNCS.PHASECHK.TRANS64.TRYWAIT P0, [R2+URZ+0xa0], R5 ;  /* 0x0000a005020075a7 */ /* 0x0022a400080011ff */
[----:B--2---:R-:W-:Y:S05]  /*dd10*/  @!P0 NANOSLEEP.SYNCS 0x989680 ;  /* 0x009896800000895d */ /* 0x004fea0003900000 */
[----:B------:R-:W2:Y:S02]  /*dd20*/  @!P0 SYNCS.PHASECHK.TRANS64 P0, [R2+URZ+0xa0], R5 ;  /* 0x0000a005020085a7 */ /* 0x000ea400080010ff */
[----:B--2---:R-:W-:Y:S05]  /*dd30*/  @!P0 BRA `(.L_x_325) ;  /* 0xfffffffc00f08947 */ /* 0x004fea000383ffff */
[----:B------:R-:W-:Y:S05]  /*dd40*/  BRA `(.L_x_34) ;  /* 0xffffff4000687947 */ /* 0x000fea000383ffff */
.L_x_40:
[----:B-1----:R1:W2:Y:S02]  /*dd50*/  SYNCS.PHASECHK.TRANS64.TRYWAIT P0, [R2+URZ+0x160], R3 ;  /* 0x00016003020075a7 */ /* 0x0022a400080011ff */
[----:B--2---:R-:W-:Y:S05]  /*dd60*/  @!P0 NANOSLEEP.SYNCS 0x989680 ;  /* 0x009896800000895d */ /* 0x004fea0003900000 */
[----:B------:R-:W2:Y:S02]  /*dd70*/  @!P0 SYNCS.PHASECHK.TRANS64 P0, [R2+URZ+0x160], R3 ;  /* 0x00016003020085a7 */ /* 0x000ea400080010ff */
[----:B--2---:R-:W-:Y:S05]  /*dd80*/  @!P0 BRA `(.L_x_40) ;  /* 0xfffffffc00f08947 */ /* 0x004fea000383ffff */
[----:B------:R-:W-:Y:S05]  /*dd90*/  BRA `(.L_x_326) ;  /* 0xffffff44000c7947 */ /* 0x000fea000383ffff */
.L_x_44:
[----:B---3--:R-:W-:-:S07]  /*dda0*/  MOV R0, UR5 ;  /* 0x0000000500007c02 */ /* 0x008fce0008000f00 */
.L_x_327:
[----:B-1----:R1:W2:Y:S02]  /*ddb0*/  SYNCS.PHASECHK.TRANS64.TRYWAIT P0, [R0+URZ], R3 ;  /* 0x00000003000075a7 */ /* 0x0022a400080011ff */
[----:B--2---:R-:W-:Y:S05]  /*ddc0*/  @!P0 NANOSLEEP.SYNCS 0x989680 ;  /* 0x009896800000895d */ /* 0x004fea0003900000 */
[----:B------:R-:W2:Y:S02]  /*ddd0*/  @!P0 SYNCS.PHASECHK.TRANS64 P0, [R0+URZ], R3 ;  /* 0x00000003000085a7 */ /* 0x000ea400080010ff */
[----:B--2---:R-:W-:Y:S05]  /*dde0*/  @!P0 BRA `(.L_x_327) ;  /* 0xfffffffc00f08947 */ /* 0x004fea000383ffff */
[----:B------:R-:W-:Y:S05]  /*ddf0*/  BRA `(.L_x_328) ;  /* 0xffffff48007c7947 */ /* 0x000fea000383ffff */
.L_x_45:
[----:B---3--:R-:W-:-:S07]  /*de00*/  MOV R0, UR5 ;  /* 0x0000000500007c02 */ /* 0x008fce0008000f00 */
.L_x_329:
[----:B-1----:R1:W2:Y:S02]  /*de10*/  SYNCS.PHASECHK.TRANS64.TRYWAIT P0, [R0+URZ], R3 ;  /* 0x00000003000075a7 */ /* 0x0022a400080011ff */
[----:B--2---:R-:W-:Y:S05]  /*de20*/  @!P0 NANOSLEEP.SYNCS 0x989680 ;  /* 0x009896800000895d */ /* 0x004fea0003900000 */
[----:B------:R-:W2:Y:S02]  /*de30*/  @!P0 SYNCS.PHASECHK.TRANS64 P0, [R0+URZ], R3 ;  /* 0x00000003000085a7 */ /* 0x000ea400080010ff */
[----:B--2---:R-:W-:Y:S05]  /*de40*/  @!P0 BRA `(.L_x_329) ;  /* 0xfffffffc00f08947 */ /* 0x004fea000383ffff */
[----:B------:R-:W-:Y:S05]  /*de50*/  BRA `(.L_x_330) ;  /* 0xffffff4800887947 */ /* 0x000fea000383ffff */
.L_x_46:
[----:B---3--:R-:W-:-:S07]  /*de60*/  MOV R0, UR5 ;  /* 0x0000000500007c02 */ /* 0x008fce0008000f00 */
.L_x_331:
[----:B-1----:R1:W2:Y:S02]  /*de70*/  SYNCS.PHASECHK.TRANS64.TRYWAIT P0, [R0+URZ], R3 ;  /* 0x00000003000075a7 */ /* 0x0022a400080011ff */
[----:B--2---:R-:W-:Y:S05]  /*de80*/  @!P0 NANOSLEEP.SYNCS 0x989680 ;  /* 0x009896800000895d */ /* 0x004fea0003900000 */
[----:B------:R-:W2:Y:S02]  /*de90*/  @!P0 SYNCS.PHASECHK.TRANS64 P0, [R0+URZ], R3 ;  /* 0x00000003000085a7 */ /* 0x000ea400080010ff */
[----:B--2---:R-:W-:Y:S05]  /*dea0*/  @!P0 BRA `(.L_x_331) ;  /* 0xfffffffc00f08947 */ /* 0x004fea000383ffff */
[----:B------:R-:W-:Y:S05]  /*deb0*/  BRA `(.L_x_332) ;  /* 0xffffff4800947947 */ /* 0x000fea000383ffff */
.L_x_47:
[----:B---3--:R-:W-:-:S07]  /*dec0*/  MOV R0, UR5 ;  /* 0x0000000500007c02 */ /* 0x008fce0008000f00 */
.L_x_333:
[----:B-1----:R1:W2:Y:S02]  /*ded0*/  SYNCS.PHASECHK.TRANS64.TRYWAIT P0, [R0+URZ], R3 ;  /* 0x00000003000075a7 */ /* 0x0022a400080011ff */
[----:B--2---:R-:W-:Y:S05]  /*dee0*/  @!P0 NANOSLEEP.SYNCS 0x989680 ;  /* 0x009896800000895d */ /* 0x004fea0003900000 */
[----:B------:R-:W2:Y:S02]  /*def0*/  @!P0 SYNCS.PHASECHK.TRANS64 P0, [R0+URZ], R3 ;  /* 0x00000003000085a7 */ /* 0x000ea400080010ff */
[----:B--2---:R-:W-:Y:S05]  /*df00*/  @!P0 BRA `(.L_x_333) ;  /* 0xfffffffc00f08947 */ /* 0x004fea000383ffff */
[----:B------:R-:W-:Y:S05]  /*df10*/  BRA `(.L_x_334) ;  /* 0xffffff4800a07947 */ /* 0x000fea000383ffff */
.L_x_48:
[----:B---3--:R-:W-:-:S07]  /*df20*/  MOV R0, UR5 ;  /* 0x0000000500007c02 */ /* 0x008fce0008000f00 */
.L_x_335:
[----:B-1----:R1:W2:Y:S02]  /*df30*/  SYNCS.PHASECHK.TRANS64.TRYWAIT P0, [R0+URZ], R3 ;  /* 0x00000003000075a7 */ /* 0x0022a400080011ff */
[----:B--2---:R-:W-:Y:S05]  /*df40*/  @!P0 NANOSLEEP.SYNCS 0x989680 ;  /* 0x009896800000895d */ /* 0x004fea0003900000 */
[----:B------:R-:W2:Y:S02]  /*df50*/  @!P0 SYNCS.PHASECHK.TRANS64 P0, [R0+URZ], R3 ;  /* 0x00000003000085a7 */ /* 0x000ea400080010ff */
[----:B--2---:R-:W-:Y:S05]  /*df60*/  @!P0 BRA `(.L_x_335) ;  /* 0xfffffffc00f08947 */ /* 0x004fea000383ffff */
[----:B------:R-:W-:Y:S05]  /*df70*/  BRA `(.L_x_336) ;  /* 0xffffff4800ac7947 */ /* 0x000fea000383ffff */
.L_x_49:
[----:B---3--:R-:W-:-:S07]  /*df80*/  MOV R0, UR5 ;  /* 0x0000000500007c02 */ /* 0x008fce0008000f00 */
.L_x_337:
[----:B-1----:R1:W2:Y:S02]  /*df90*/  SYNCS.PHASECHK.TRANS64.TRYWAIT P0, [R0+URZ], R3 ;  /* 0x00000003000075a7 */ /* 0x0022a400080011ff */
[----:B--2---:R-:W-:Y:S05]  /*dfa0*/  @!P0 NANOSLEEP.SYNCS 0x989680 ;  /* 0x009896800000895d */ /* 0x004fea0003900000 */
[----:B------:R-:W2:Y:S02]  /*dfb0*/  @!P0 SYNCS.PHASECHK.TRANS64 P0, [R0+URZ], R3 ;  /* 0x00000003000085a7 */ /* 0x000ea400080010ff */
[----:B--2---:R-:W-:Y:S05]  /*dfc0*/  @!P0 BRA `(.L_x_337) ;  /* 0xfffffffc00f08947 */ /* 0x004fea000383ffff */
[----:B------:R-:W-:Y:S05]  /*dfd0*/  BRA `(.L_x_338) ;  /* 0xffffff4800b87947 */ /* 0x000fea000383ffff */
.L_x_50:
[----:B---3--:R-:W-:-:S07]  /*dfe0*/  MOV R0, UR5 ;  /* 0x0000000500007c02 */ /* 0x008fce0008000f00 */
.L_x_339:
[----:B-1----:R1:W2:Y:S02]  /*dff0*/  SYNCS.PHASECHK.TRANS64.TRYWAIT P0, [R0+URZ], R3 ;  /* 0x00000003000075a7 */ /* 0x0022a400080011ff */
[----:B--2---:R-:W-:Y:S05]  /*e000*/  @!P0 NANOSLEEP.SYNCS 0x989680 ;  /* 0x009896800000895d */ /* 0x004fea0003900000 */
[----:B------:R-:W2:Y:S02]  /*e010*/  @!P0 SYNCS.PHASECHK.TRANS64 P0, [R0+URZ], R3 ;  /* 0x00000003000085a7 */ /* 0x000ea400080010ff */
[----:B--2---:R-:W-:Y:S05]  /*e020*/  @!P0 BRA `(.L_x_339) ;  /* 0xfffffffc00f08947 */ /* 0x004fea000383ffff */
[----:B------:R-:W-:Y:S05]  /*e030*/  BRA `(.L_x_340) ;  /* 0xffffff4800c47947 */ /* 0x000fea000383ffff */
.L_x_51:
[----:B---3--:R-:W-:-:S07]  /*e040*/  MOV R0, UR5 ;  /* 0x0000000500007c02 */ /* 0x008fce0008000f00 */
.L_x_341:
[----:B-1----:R1:W2:Y:S02]  /*e050*/  SYNCS.PHASECHK.TRANS64.TRYWAIT P0, [R0+URZ], R3 ;  /* 0x00000003000075a7 */ /* 0x0022a400080011ff */
[----:B--2---:R-:W-:Y:S05]  /*e060*/  @!P0 NANOSLEEP.SYNCS 0x989680 ;  /* 0x009896800000895d */ /* 0x004fea0003900000 */
[----:B------:R-:W2:Y:S02]  /*e070*/  @!P0 SYNCS.PHASECHK.TRANS64 P0, [R0+URZ], R3 ;  /* 0x00000003000085a7 */ /* 0x000ea400080010ff */
[----:B--2---:R-:W-:Y:S05]  /*e080*/  @!P0 BRA `(.L_x_341) ;  /* 0xfffffffc00f08947 */ /* 0x004fea000383ffff */
[----:B------:R-:W-:Y:S05]  /*e090*/  BRA `(.L_x_342) ;  /* 0xffffff4800d07947 */ /* 0x000fea000383ffff */
.L_x_52:
[----:B---3--:R-:W-:-:S07]  /*e0a0*/  MOV R0, UR5 ;  /* 0x0000000500007c02 */ /* 0x008fce0008000f00 */
.L_x_343:
[----:B-1----:R1:W2:Y:S02]  /*e0b0*/  SYNCS.PHASECHK.TRANS64.TRYWAIT P0, [R0+URZ], R3 ;  /* 0x00000003000075a7 */ /* 0x0022a400080011ff */
[----:B--2---:R-:W-:Y:S05]  /*e0c0*/  @!P0 NANOSLEEP.SYNCS 0x989680 ;  /* 0x009896800000895d */ /* 0x004fea0003900000 */
[----:B------:R-:W2:Y:S02]  /*e0d0*/  @!P0 SYNCS.PHASECHK.TRANS64 P0, [R0+URZ], R3 ;  /* 0x00000003000085a7 */ /* 0x000ea400080010ff */
[----:B--2---:R-:W-:Y:S05]  /*e0e0*/  @!P0 BRA `(.L_x_343) ;  /* 0xfffffffc00f08947 */ /* 0x004fea000383ffff */
[----:B------:R-:W-:Y:S05]  /*e0f0*/  BRA `(.L_x_344) ;  /* 0xffffff4800dc7947 */ /* 0x000fea000383ffff */
.L_x_53:
[----:B---3--:R-:W-:-:S07]  /*e100*/  MOV R0, UR5 ;  /* 0x0000000500007c02 */ /* 0x008fce0008000f00 */
.L_x_345:
[----:B-1----:R1:W2:Y:S02]  /*e110*/  SYNCS.PHASECHK.TRANS64.TRYWAIT P0, [R0+URZ], R3 ;  /* 0x00000003000075a7 */ /* 0x0022a400080011ff */
[----:B--2---:R-:W-:Y:S05]  /*e120*/  @!P0 NANOSLEEP.SYNCS 0x989680 ;  /* 0x009896800000895d */ /* 0x004fea0003900000 */
[----:B------:R-:W2:Y:S02]  /*e130*/  @!P0 SYNCS.PHASECHK.TRANS64 P0, [R0+URZ], R3 ;  /* 0x00000003000085a7 */ /* 0x000ea400080010ff */
[----:B--2---:R-:W-:Y:S05]  /*e140*/  @!P0 BRA `(.L_x_345) ;  /* 0xfffffffc00f08947 */ /* 0x004fea000383ffff */
[----:B------:R-:W-:Y:S05]  /*e150*/  BRA `(.L_x_346) ;  /* 0xffffff4800e87947 */ /* 0x000fea000383ffff */
.L_x_54:
[----:B---3--:R-:W-:-:S07]  /*e160*/  MOV R0, UR5 ;  /* 0x0000000500007c02 */ /* 0x008fce0008000f00 */
.L_x_347:
[----:B-1----:R1:W2:Y:S02]  /*e170*/  SYNCS.PHASECHK.TRANS64.TRYWAIT P0, [R0+URZ], R3 ;  /* 0x00000003000075a7 */ /* 0x0022a400080011ff */
[----:B--2---:R-:W-:Y:S05]  /*e180*/  @!P0 NANOSLEEP.SYNCS 0x989680 ;  /* 0x009896800000895d */ /* 0x004fea0003900000 */
[----:B------:R-:W2:Y:S02]  /*e190*/  @!P0 SYNCS.PHASECHK.TRANS64 P0, [R0+URZ], R3 ;  /* 0x00000003000085a7 */ /* 0x000ea400080010ff */
[----:B--2---:R-:W-:Y:S05]  /*e1a0*/  @!P0 BRA `(.L_x_347) ;  /* 0xfffffffc00f08947 */ /* 0x004fea000383ffff */
[----:B------:R-:W-:Y:S05]  /*e1b0*/  BRA `(.L_x_348) ;  /* 0xffffff4800f47947 */ /* 0x000fea000383ffff */
.L_x_55:
[----:B---3--:R-:W-:-:S07]  /*e1c0*/  MOV R0, UR5 ;  /* 0x0000000500007c02 */ /* 0x008fce0008000f00 */
.L_x_349:
[----:B-1----:R1:W2:Y:S02]  /*e1d0*/  SYNCS.PHASECHK.TRANS64.TRYWAIT P0, [R0+URZ], R3 ;  /* 0x00000003000075a7 */ /* 0x0022a400080011ff */
[----:B--2---:R-:W-:Y:S05]  /*e1e0*/  @!P0 NANOSLEEP.SYNCS 0x989680 ;  /* 0x009896800000895d */ /* 0x004fea0003900000 */
[----:B------:R-:W2:Y:S02]  /*e1f0*/  @!P0 SYNCS.PHASECHK.TRANS64 P0, [R0+URZ], R3 ;  /* 0x00000003000085a7 */ /* 0x000ea400080010ff */
[----:B--2---:R-:W-:Y:S05]  /*e200*/  @!P0 BRA `(.L_x_349) ;  /* 0xfffffffc00f08947 */ /* 0x004fea000383ffff */
[----:B------:R-:W-:Y:S05]  /*e210*/  BRA `(.L_x_350) ;  /* 0xffffff4c00007947 */ /* 0x000fea000383ffff */
.L_x_56:
[----:B---3--:R-:W-:-:S07]  /*e220*/  MOV R0, UR5 ;  /* 0x0000000500007c02 */ /* 0x008fce0008000f00 */
.L_x_351:
[----:B-1----:R1:W2:Y:S02]  /*e230*/  SYNCS.PHASECHK.TRANS64.TRYWAIT P0, [R0+URZ], R3 ;  /* 0x00000003000075a7 */ /* 0x0022a400080011ff */
[----:B--2---:R-:W-:Y:S05]  /*e240*/  @!P0 NANOSLEEP.SYNCS 0x989680 ;  /* 0x009896800000895d */ /* 0x004fea0003900000 */
[----:B------:R-:W2:Y:S02]  /*e250*/  @!P0 SYNCS.PHASECHK.TRANS64 P0, [R0+URZ], R3 ;  /* 0x00000003000085a7 */ /* 0x000ea400080010ff */
[----:B--2---:R-:W-:Y:S05]  /*e260*/  @!P0 BRA `(.L_x_351) ;  /* 0xfffffffc00f08947 */ /* 0x004fea000383ffff */
[----:B------:R-:W-:Y:S05]  /*e270*/  BRA `(.L_x_352) ;  /* 0xffffff4c000c7947 */ /* 0x000fea000383ffff */
.L_x_57:
[----:B---3--:R-:W-:-:S07]  /*e280*/  MOV R0, UR5 ;  /* 0x0000000500007c02 */ /* 0x008fce0008000f00 */
.L_x_353:
[----:B-1----:R1:W2:Y:S02]  /*e290*/  SYNCS.PHASECHK.TRANS64.TRYWAIT P0, [R0+URZ], R3 ;  /* 0x00000003000075a7 */ /* 0x0022a400080011ff */
[----:B--2---:R-:W-:Y:S05]  /*e2a0*/  @!P0 NANOSLEEP.SYNCS 0x989680 ;  /* 0x009896800000895d */ /* 0x004fea0003900000 */
[----:B------:R-:W2:Y:S02]  /*e2b0*/  @!P0 SYNCS.PHASECHK.TRANS64 P0, [R0+URZ], R3 ;  /* 0x00000003000085a7 */ /* 0x000ea400080010ff */
[----:B--2---:R-:W-:Y:S05]  /*e2c0*/  @!P0 BRA `(.L_x_353) ;  /* 0xfffffffc00f08947 */ /* 0x004fea000383ffff */
[----:B------:R-:W-:Y:S05]  /*e2d0*/  BRA `(.L_x_354) ;  /* 0xffffff4c00187947 */ /* 0x000fea000383ffff */
.L_x_58:
[----:B---3--:R-:W-:-:S07]  /*e2e0*/  MOV R0, UR5 ;  /* 0x0000000500007c02 */ /* 0x008fce0008000f00 */
.L_x_355:
[----:B-1----:R1:W2:Y:S02]  /*e2f0*/  SYNCS.PHASECHK.TRANS64.TRYWAIT P0, [R0+URZ], R3 ;  /* 0x00000003000075a7 */ /* 0x0022a400080011ff */
[----:B--2---:R-:W-:Y:S05]  /*e300*/  @!P0 NANOSLEEP.SYNCS 0x989680 ;  /* 0x009896800000895d */ /* 0x004fea0003900000 */
[----:B------:R-:W2:Y:S02]  /*e310*/  @!P0 SYNCS.PHASECHK.TRANS64 P0, [R0+URZ], R3 ;  /* 0x00000003000085a7 */ /* 0x000ea400080010ff */
[----:B--2---:R-:W-:Y:S05]  /*e320*/  @!P0 BRA `(.L_x_355) ;  /* 0xfffffffc00f08947 */ /* 0x004fea000383ffff */
[----:B------:R-:W-:Y:S05]  /*e330*/  BRA `(.L_x_356) ;  /* 0xffffff4c00247947 */ /* 0x000fea000383ffff */
.L_x_59:
[----:B---3--:R-:W-:-:S07]  /*e340*/  MOV R0, UR5 ;  /* 0x0000000500007c02 */ /* 0x008fce0008000f00 */
.L_x_357:
[----:B-1----:R1:W2:Y:S02]  /*e350*/  SYNCS.PHASECHK.TRANS64.TRYWAIT P0, [R0+URZ], R3 ;  /* 0x00000003000075a7 */ /* 0x0022a400080011ff */
[----:B--2---:R-:W-:Y:S05]  /*e360*/  @!P0 NANOSLEEP.SYNCS 0x989680 ;  /* 0x009896800000895d */ /* 0x004fea0003900000 */
[----:B------:R-:W2:Y:S02]  /*e370*/  @!P0 SYNCS.PHASECHK.TRANS64 P0, [R0+URZ], R3 ;  /* 0x00000003000085a7 */ /* 0x000ea400080010ff */
[----:B--2---:R-:W-:Y:S05]  /*e380*/  @!P0 BRA `(.L_x_357) ;  /* 0xfffffffc00f08947 */ /* 0x004fea000383ffff */
[----:B------:R-:W-:Y:S05]  /*e390*/  BRA `(.L_x_358) ;  /* 0xffffff4c00307947 */ /* 0x000fea000383ffff */
.L_x_60:
[----:B---3--:R-:W-:-:S07]  /*e3a0*/  MOV R0, UR5 ;  /* 0x0000000500007c02 */ /* 0x008fce0008000f00 */
.L_x_359:
[----:B-1----:R1:W2:Y:S02]  /*e3b0*/  SYNCS.PHASECHK.TRANS64.TRYWAIT P0, [R0+URZ], R3 ;  /* 0x00000003000075a7 */ /* 0x0022a400080011ff */
[----:B--2---:R-:W-:Y:S05]  /*e3c0*/  @!P0 NANOSLEEP.SYNCS 0x989680 ;  /* 0x009896800000895d */ /* 0x004fea0003900000 */
[----:B------:R-:W2:Y:S02]  /*e3d0*/  @!P0 SYNCS.PHASECHK.TRANS64 P0, [R0+URZ], R3 ;  /* 0x00000003000085a7 */ /* 0x000ea400080010ff */
[----:B--2---:R-:W-:Y:S05]  /*e3e0*/  @!P0 BRA `(.L_x_359) ;  /* 0xfffffffc00f08947 */ /* 0x004fea000383ffff */
[----:B------:R-:W-:Y:S05]  /*e3f0*/  BRA `(.L_x_360) ;  /* 0xffffff4c003c7947 */ /* 0x000fea000383ffff */
.L_x_61:
[----:B---3--:R-:W-:-:S07]  /*e400*/  MOV R0, UR5 ;  /* 0x0000000500007c02 */ /* 0x008fce0008000f00 */
.L_x_361:
[----:B-1----:R1:W2:Y:S02]  /*e410*/  SYNCS.PHASECHK.TRANS64.TRYWAIT P0, [R0+URZ], R3 ;  /* 0x00000003000075a7 */ /* 0x0022a400080011ff */
[----:B--2---:R-:W-:Y:S05]  /*e420*/  @!P0 NANOSLEEP.SYNCS 0x989680 ;  /* 0x009896800000895d */ /* 0x004fea0003900000 */
[----:B------:R-:W2:Y:S02]  /*e430*/  @!P0 SYNCS.PHASECHK.TRANS64 P0, [R0+URZ], R3 ;  /* 0x00000003000085a7 */ /* 0x000ea400080010ff */
[----:B--2---:R-:W-:Y:S05]  /*e440*/  @!P0 BRA `(.L_x_361) ;  /* 0xfffffffc00f08947 */ /* 0x004fea000383ffff */
[----:B------:R-:W-:Y:S05]  /*e450*/  BRA `(.L_x_362) ;  /* 0xffffff4c00487947 */ /* 0x000fea000383ffff */
.L_x_62:
[----:B---3--:R-:W-:-:S07]  /*e460*/  MOV R0, UR5 ;  /* 0x0000000500007c02 */ /* 0x008fce0008000f00 */
.L_x_363:
[----:B-1----:R1:W2:Y:S02]  /*e470*/  SYNCS.PHASECHK.TRANS64.TRYWAIT P0, [R0+URZ], R3 ;  /* 0x00000003000075a7 */ /* 0x0022a400080011ff */
[----:B--2---:R-:W-:Y:S05]  /*e480*/  @!P0 NANOSLEEP.SYNCS 0x989680 ;  /* 0x009896800000895d */ /* 0x004fea0003900000 */
[----:B------:R-:W2:Y:S02]  /*e490*/  @!P0 SYNCS.PHASECHK.TRANS64 P0, [R0+URZ], R3 ;  /* 0x00000003000085a7 */ /* 0x000ea400080010ff */
[----:B--2---:R-:W-:Y:S05]  /*e4a0*/  @!P0 BRA `(.L_x_363) ;  /* 0xfffffffc00f08947 */ /* 0x004fea000383ffff */
[----:B------:R-:W-:Y:S05]  /*e4b0*/  BRA `(.L_x_364) ;  /* 0xffffff4c00547947 */ /* 0x000fea000383ffff */
.L_x_65:
[----:B-1----:R1:W2:Y:S02]  /*e4c0*/  SYNCS.PHASECHK.TRANS64.TRYWAIT P0, [R0+URZ+0x1c0], R5 ;  /* 0x0001c005000075a7 */ /* 0x0022a400080011ff */
[----:B--2---:R-:W-:Y:S05]  /*e4d0*/  @!P0 NANOSLEEP.SYNCS 0x989680 ;  /* 0x009896800000895d */ /* 0x004fea0003900000 */
[----:B------:R-:W2:Y:S02]  /*e4e0*/  @!P0 SYNCS.PHASECHK.TRANS64 P0, [R0+URZ+0x1c0], R5 ;  /* 0x0001c005000085a7 */ /* 0x000ea400080010ff */
[----:B--2---:R-:W-:Y:S05]  /*e4f0*/  @!P0 BRA `(.L_x_65) ;  /* 0xfffffffc00f08947 */ /* 0x004fea000383ffff */
[----:B------:R-:W-:Y:S05]  /*e500*/  BRA `(.L_x_365) ;  /* 0xffffff4c00b47947 */ /* 0x000fea000383ffff */
.L_x_66:
[----:B------:R-:W-:-:S07]  /*e510*/  MOV R0, UR5 ;  /* 0x0000000500007c02 */ /* 0x000fce0008000f00 */
.L_x_366:
[----:B-1----:R1:W2:Y:S02]  /*e520*/  SYNCS.PHASECHK.TRANS64.TRYWAIT P0, [R0+URZ+0x170], R7 ;  /* 0x00017007000075a7 */ /* 0x0022a400080011ff */
[----:B--2---:R-:W-:Y:S05]  /*e530*/  @!P0 NANOSLEEP.SYNCS 0x989680 ;  /* 0x009896800000895d */ /* 0x004fea0003900000 */
[----:B------:R-:W2:Y:S02]  /*e540*/  @!P0 SYNCS.PHASECHK.TRANS64 P0, [R0+URZ+0x170], R7 ;  /* 0x00017007000085a7 */ /* 0x000ea400080010ff */
[----:B--2---:R-:W-:Y:S05]  /*e550*/  @!P0 BRA `(.L_x_366) ;  /* 0xfffffffc00f08947 */ /* 0x004fea000383ffff */
[----:B------:R-:W-:Y:S05]  /*e560*/  BRA `(.L_x_367) ;  /* 0xffffff4c00c47947 */ /* 0x000fea000383ffff */
.L_x_67:
[----:B-1----:R1:W2:Y:S02]  /*e570*/  SYNCS.PHASECHK.TRANS64.TRYWAIT P1, [R0+URZ+0x160], R5 ;  /* 0x00016005000075a7 */ /* 0x0022a400080211ff */
[----:B--2---:R-:W-:Y:S05]  /*e580*/  @!P1 NANOSLEEP.SYNCS 0x989680 ;  /* 0x009896800000995d */ /* 0x004fea0003900000 */
[----:B------:R-:W2:Y:S02]  /*e590*/  @!P1 SYNCS.PHASECHK.TRANS64 P1, [R0+URZ+0x160], R5 ;  /* 0x00016005000095a7 */ /* 0x000ea400080210ff */
[----:B--2---:R-:W-:Y:S05]  /*e5a0*/  @!P1 BRA `(.L_x_67) ;  /* 0xfffffffc00f09947 */ /* 0x004fea000383ffff */
[----:B------:R-:W-:Y:S05]  /*e5b0*/  BRA `(.L_x_368) ;  /* 0xffffff4c00f47947 */ /* 0x000fea000383ffff */
.L_x_70:
[----:B------:R-:W-:-:S07]  /*e5c0*/  MOV R0, UR5 ;  /* 0x0000000500007c02 */ /* 0x000fce0008000f00 */
.L_x_369:
[----:B-1----:R1:W2:Y:S02]  /*e5d0*/  SYNCS.PHASECHK.TRANS64.TRYWAIT P0, [R0+URZ+0x170], R3 ;  /* 0x00017003000075a7 */ /* 0x0022a400080011ff */
[----:B--2---:R-:W-:Y:S05]  /*e5e0*/  @!P0 NANOSLEEP.SYNCS 0x989680 ;  /* 0x009896800000895d */ /* 0x004fea0003900000 */
[----:B------:R-:W2:Y:S02]  /*e5f0*/  @!P0 SYNCS.PHASECHK.TRANS64 P0, [R0+URZ+0x170], R3 ;  /* 0x00017003000085a7 */ /* 0x000ea400080010ff */
[----:B--2---:R-:W-:Y:S05]  /*e600*/  @!P0 BRA `(.L_x_369) ;  /* 0xfffffffc00f08947 */ /* 0x004fea000383ffff */
[----:B------:R-:W-:Y:S05]  /*e610*/  BRA `(.L_x_69) ;  /* 0xffffff5000487947 */ /* 0x000fea000383ffff */
.L_x_79:
[----:B-1----:R-:W-:-:S04]  /*e620*/  MOV R4, UR6 ;  /* 0x0000000600047c02 */ /* 0x002fc80008000f00 */
[----:B------:R1:W2:Y:S03]  /*e630*/  SYNCS.PHASECHK.TRANS64.TRYWAIT P0, [R4+URZ+0x8], R5 ;  /* 0x00000805040075a7 */ /* 0x0002a600080011ff */
[----:B--2---:R-:W-:Y:S05]  /*e640*/  @!P0 NANOSLEEP.SYNCS 0x989680 ;  /* 0x009896800000895d */ /* 0x004fea0003900000 */
[----:B------:R-:W2:Y:S02]  /*e650*/  @!P0 SYNCS.PHASECHK.TRANS64 P0, [R4+URZ+0x8], R5 ;  /* 0x00000805040085a7 */ /* 0x000ea400080010ff */
[----:B--2---:R-:W-:Y:S05]  /*e660*/  @!P0 BRA `(.L_x_79) ;  /* 0xfffffffc00ec8947 */ /* 0x004fea000383ffff */
[----:B------:R-:W-:Y:S05]  /*e670*/  BRA `(.L_x_78) ;  /* 0xffffff5000fc7947 */ /* 0x000fea000383ffff */
.L_x_81:
[----:B------:R-:W-:Y:S01]  /*e680*/  BSSY B0, `(.L_x_370) ;  /* 0x0000006000007945 */ /* 0x000fe20003800000 */
[----:B------:R-:W-:-:S07]  /*e690*/  MOV R15, 0xffffffff ;  /* 0xffffffff000f7802 */ /* 0x000fce0000000f00 */
[----:B-1---5:R-:W-:Y:S05]  /*e6a0*/  WARPSYNC.COLLECTIVE R15, `(.L_x_371) ;  /* 0x000000000f0c7348 */ /* 0x022fea0003c00000 */
[----:B------:R-:W-:Y:S02]  /*e6b0*/  ELECT P6, UR79, PT ;  /* 0x00000000004f782f */ /* 0x000fe400038c0000 */
[----:B------:R-:W-:Y:S01]  /*e6c0*/  MOV R14, UR79 ;  /* 0x0000004f000e7c02 */ /* 0x000fe20008000f00 */
[----:B-1---5:R-:W-:Y:S10]  /*e6d0*/  ENDCOLLECTIVE ;  /* 0x000000000000791b */ /* 0x022ff40003800000 */
.L_x_371:
[----:B------:R-:W-:Y:S05]  /*e6e0*/  BSYNC B0 ;  /* 0x0000000000007941 */ /* 0x000fea0003800000 */
.L_x_370:
[----:B------:R-:W-:Y:S05]  /*e6f0*/  BRA `(.L_x_372) ;  /* 0xffffff54002c7947 */ /* 0x000fea000383ffff */
.L_x_83:
[----:B-1----:R-:W-:-:S04]  /*e700*/  MOV R2, UR6 ;  /* 0x0000000600027c02 */ /* 0x002fc80008000f00 */
[----:B------:R1:W2:Y:S03]  /*e710*/  SYNCS.PHASECHK.TRANS64.TRYWAIT P0, [R2+URZ+0x8], R3 ;  /* 0x00000803020075a7 */ /* 0x0002a600080011ff */
[----:B--2---:R-:W-:Y:S05]  /*e720*/  @!P0 NANOSLEEP.SYNCS 0x989680 ;  /* 0x009896800000895d */ /* 0x004fea0003900000 */
[----:B------:R-:W2:Y:S02]  /*e730*/  @!P0 SYNCS.PHASECHK.TRANS64 P0, [R2+URZ+0x8], R3 ;  /* 0x00000803020085a7 */ /* 0x000ea400080010ff */
[----:B--2---:R-:W-:Y:S05]  /*e740*/  @!P0 BRA `(.L_x_83) ;  /* 0xfffffffc00ec8947 */ /* 0x004fea000383ffff */
[----:B------:R-:W-:Y:S05]  /*e750*/  BRA `(.L_x_82) ;  /* 0xffffff5400307947 */ /* 0x000fea000383ffff */
.L_x_84:
[----:B-1----:R1:W2:Y:S02]  /*e760*/  SYNCS.PHASECHK.TRANS64.TRYWAIT P0, [R0+URZ+0x160], R3 ;  /* 0x00016003000075a7 */ /* 0x0022a400080011ff */
[----:B--2---:R-:W-:Y:S05]  /*e770*/  @!P0 NANOSLEEP.SYNCS 0x989680 ;  /* 0x009896800000895d */ /* 0x004fea0003900000 */
[----:B------:R-:W2:Y:S02]  /*e780*/  @!P0 SYNCS.PHASECHK.TRANS64 P0, [R0+URZ+0x160], R3 ;  /* 0x00016003000085a7 */ /* 0x000ea400080010ff */
[----:B--2---:R-:W-:Y:S05]  /*e790*/  @!P0 BRA `(.L_x_84) ;  /* 0xfffffffc00f08947 */ /* 0x004fea000383ffff */
[----:B------:R-:W-:Y:S05]  /*e7a0*/  BRA `(.L_x_373) ;  /* 0xffffff58000c7947 */ /* 0x000fea000383ffff */
.L_x_86:
[----:B------:R-:W-:-:S07]  /*e7b0*/  MOV R0, UR10 ;  /* 0x0000000a00007c02 */ /* 0x000fce0008000f00 */
.L_x_374:
[----:B-1----:R1:W3:Y:S02]  /*e7c0*/  SYNCS.PHASECHK.TRANS64.TRYWAIT P0, [R0+URZ+0x1a0], R3 ;  /* 0x0001a003000075a7 */ /* 0x0022e400080011ff */
[----:B---3--:R-:W-:Y:S05]  /*e7d0*/  @!P0 NANOSLEEP.SYNCS 0x989680 ;  /* 0x009896800000895d */ /* 0x008fea0003900000 */
[----:B------:R-:W3:Y:S02]  /*e7e0*/  @!P0 SYNCS.PHASECHK.TRANS64 P0, [R0+URZ+0x1a0], R3 ;  /* 0x0001a003000085a7 */ /* 0x000ee400080010ff */
[----:B---3--:R-:W-:Y:S05]  /*e7f0*/  @!P0 BRA `(.L_x_374) ;  /* 0xfffffffc00f08947 */ /* 0x008fea000383ffff */
[----:B------:R-:W-:Y:S05]  /*e800*/  BRA `(.L_x_375) ;  /* 0xffffff5800547947 */ /* 0x000fea000383ffff */
.L_x_89:
[----:B------:R-:W-:Y:S07]  /*e810*/  MOV R0, UR9 ;  /* 0x0000000900007c02 */ /* 0x000fee0008000f00 */
.L_x_376:
[----:B-1----:R1:W3:Y:S02]  /*e820*/  SYNCS.PHASECHK.TRANS64.TRYWAIT P0, [R0+URZ], R3 ;  /* 0x00000003000075a7 */ /* 0x0022e400080011ff */
[----:B---3--:R-:W-:Y:S05]  /*e830*/  @!P0 NANOSLEEP.SYNCS 0x989680 ;  /* 0x009896800000895d */ /* 0x008fea0003900000 */
[----:B------:R-:W3:Y:S02]  /*e840*/  @!P0 SYNCS.PHASECHK.TRANS64 P0, [R0+URZ], R3 ;  /* 0x00000003000085a7 */ /* 0x000ee400080010ff */
[----:B---3--:R-:W-:Y:S05]  /*e850*/  @!P0 BRA `(.L_x_376) ;  /* 0xfffffffc00f08947 */ /* 0x008fea000383ffff */
[----:B------:R-:W-:Y:S05]  /*e860*/  BRA `(.L_x_88) ;  /* 0xffffff5800687947 */ /* 0x000fea000383ffff */
.L_x_93:
[----:B-1----:R-:W-:-:S07]  /*e870*/  MOV R0, UR7 ;  /* 0x0000000700007c02 */ /* 0x002fce0008000f00 */
.L_x_377:
[----:B-1----:R1:W2:Y:S02]  /*e880*/  SYNCS.PHASECHK.TRANS64.TRYWAIT P0, [R0+URZ], R3 ;  /* 0x00000003000075a7 */ /* 0x0022a400080011ff */
[----:B--2---:R-:W-:Y:S05]  /*e890*/  @!P0 NANOSLEEP.SYNCS 0x989680 ;  /* 0x009896800000895d */ /* 0x004fea0003900000 */
[----:B------:R-:W2:Y:S02]  /*e8a0*/  @!P0 SYNCS.PHASECHK.TRANS64 P0, [R0+URZ], R3 ;  /* 0x00000003000085a7 */ /* 0x000ea400080010ff */
[----:B--2---:R-:W-:Y:S05]  /*e8b0*/  @!P0 BRA `(.L_x_377) ;  /* 0xfffffffc00f08947 */ /* 0x004fea000383ffff */
[----:B------:R-:W-:Y:S05]  /*e8c0*/  BRA `(.L_x_378) ;  /* 0xffffff5c00387947 */ /* 0x000fea000383ffff */
.L_x_94:
[----:B------:R-:W-:-:S07]  /*e8d0*/  MOV R0, UR7 ;  /* 0x0000000700007c02 */ /* 0x000fce0008000f00 */
.L_x_379:
[----:B-1----:R1:W2:Y:S02]  /*e8e0*/  SYNCS.PHASECHK.TRANS64.TRYWAIT P0, [R0+URZ], R3 ;  /* 0x00000003000075a7 */ /* 0x0022a400080011ff */
[----:B--2---:R-:W-:Y:S05]  /*e8f0*/  @!P0 NANOSLEEP.SYNCS 0x989680 ;  /* 0x009896800000895d */ /* 0x004fea0003900000 */
[----:B------:R-:W2:Y:S02]  /*e900*/  @!P0 SYNCS.PHASECHK.TRANS64 P0, [R0+URZ], R3 ;  /* 0x00000003000085a7 */ /* 0x000ea400080010ff */
[----:B--2---:R-:W-:Y:S05]  /*e910*/  @!P0 BRA `(.L_x_379) ;  /* 0xfffffffc00f08947 */ /* 0x004fea000383ffff */
[----:B------:R-:W-:Y:S05]  /*e920*/  BRA `(.L_x_380) ;  /* 0xffffff5c00447947 */ /* 0x000fea000383ffff */
.L_x_95:
[----:B------:R-:W-:-:S07]  /*e930*/  MOV R0, UR7 ;  /* 0x0000000700007c02 */ /* 0x000fce0008000f00 */
.L_x_381:
[----:B-1----:R1:W2:Y:S02]  /*e940*/  SYNCS.PHASECHK.TRANS64.TRYWAIT P0, [R0+URZ], R3 ;  /* 0x00000003000075a7 */ /* 0x0022a400080011ff */
[----:B--2---:R-:W-:Y:S05]  /*e950*/  @!P0 NANOSLEEP.SYNCS 0x989680 ;  /* 0x009896800000895d */ /* 0x004fea0003900000 */
[----:B------:R-:W2:Y:S02]  /*e960*/  @!P0 SYNCS.PHASECHK.TRANS64 P0, [R0+URZ], R3 ;  /* 0x00000003000085a7 */ /* 0x000ea400080010ff */
[----:B--2---:R-:W-:Y:S05]  /*e970*/  @!P0 BRA `(.L_x_381) ;  /* 0xfffffffc00f08947 */ /* 0x004fea000383ffff */
[----:B------:R-:W-:Y:S05]  /*e980*/  BRA `(.L_x_382) ;  /* 0xffffff5c00507947 */ /* 0x000fea000383ffff */
.L_x_98:
[----:B------:R-:W-:-:S07]  /*e990*/  MOV R0, UR8 ;  /* 0x0000000800007c02 */ /* 0x000fce0008000f00 */
.L_x_383:
[----:B-1----:R1:W2:Y:S02]  /*e9a0*/  SYNCS.PHASECHK.TRANS64.TRYWAIT P1, [R0+URZ+0x1e0], R3 ;  /* 0x0001e003000075a7 */ /* 0x0022a400080211ff */
[----:B--2---:R-:W-:Y:S05]  /*e9b0*/  @!P1 NANOSLEEP.SYNCS 0x989680 ;  /* 0x009896800000995d */ /* 0x004fea0003900000 */
[----:B------:R-:W2:Y:S02]  /*e9c0*/  @!P1 SYNCS.PHASECHK.TRANS64 P1, [R0+URZ+0x1e0], R3 ;  /* 0x0001e003000095a7 */ /* 0x000ea400080210ff */
[----:B--2---:R-:W-:Y:S05]  /*e9d0*/  @!P1 BRA `(.L_x_383) ;  /* 0xfffffffc00f09947 */ /* 0x004fea000383ffff */
[----:B------:R-:W-:Y:S05]  /*e9e0*/  BRA `(.L_x_384) ;  /* 0xffffff5c009c7947 */ /* 0x000fea000383ffff */
.L_x_103:
[----:B--2---:R2:W4:Y:S02]  /*e9f0*/  SYNCS.PHASECHK.TRANS64.TRYWAIT P0, [R0+URZ+0x160], R3 ;  /* 0x00016003000075a7 */ /* 0x00452400080011ff */
[----:B----4-:R-:W-:Y:S05]  /*ea00*/  @!P0 NANOSLEEP.SYNCS 0x989680 ;  /* 0x009896800000895d */ /* 0x010fea0003900000 */
[----:B------:R-:W4:Y:S02]  /*ea10*/  @!P0 SYNCS.PHASECHK.TRANS64 P0, [R0+URZ+0x160], R3 ;  /* 0x00016003000085a7 */ /* 0x000f2400080010ff */
[----:B----4-:R-:W-:Y:S05]  /*ea20*/  @!P0 BRA `(.L_x_103) ;  /* 0xfffffffc00f08947 */ /* 0x010fea000383ffff */
[----:B------:R-:W-:Y:S05]  /*ea30*/  BRA `(.L_x_385) ;  /* 0xffffff6000a07947 */ /* 0x000fea000383ffff */
.L_x_106:
[----:B------:R-:W-:Y:S07]  /*ea40*/  MOV R0, UR6 ;  /* 0x0000000600007c02 */ /* 0x000fee0008000f00 */
.L_x_386:
[----:B--2---:R2:W4:Y:S02]  /*ea50*/  SYNCS.PHASECHK.TRANS64.TRYWAIT P0, [R0+URZ+0x158], R3 ;  /* 0x00015803000075a7 */ /* 0x00452400080011ff */
[----:B----4-:R-:W-:Y:S05]  /*ea60*/  @!P0 NANOSLEEP.SYNCS 0x989680 ;  /* 0x009896800000895d */ /* 0x010fea0003900000 */
[----:B------:R-:W4:Y:S02]  /*ea70*/  @!P0 SYNCS.PHASECHK.TRANS64 P0, [R0+URZ+0x158], R3 ;  /* 0x00015803000085a7 */ /* 0x000f2400080010ff */
[----:B----4-:R-:W-:Y:S05]  /*ea80*/  @!P0 BRA `(.L_x_386) ;  /* 0xfffffffc00f08947 */ /* 0x010fea000383ffff */
[----:B------:R-:W-:Y:S05]  /*ea90*/  BRA `(.L_x_105) ;  /* 0xffffff64008c7947 */ /* 0x000fea000383ffff */
.L_x_109:
[----:B------:R-:W-:Y:S07]  /*eaa0*/  MOV R3, UR6 ;  /* 0x0000000600037c02 */ /* 0x000fee0008000f00 */
.L_x_387:
[----:B-1----:R1:W2:Y:S02]  /*eab0*/  SYNCS.PHASECHK.TRANS64.TRYWAIT P2, [R3+URZ+0x148], R26 ;  /* 0x0001481a030075a7 */ /* 0x0022a400080411ff */
[----:B--2---:R-:W-:Y:S05]  /*eac0*/  @!P2 NANOSLEEP.SYNCS 0x989680 ;  /* 0x009896800000a95d */ /* 0x004fea0003900000 */
[----:B------:R-:W2:Y:S02]  /*ead0*/  @!P2 SYNCS.PHASECHK.TRANS64 P2, [R3+URZ+0x148], R26 ;  /* 0x0001481a0300a5a7 */ /* 0x000ea400080410ff */
[----:B--2---:R-:W-:Y:S05]  /*eae0*/  @!P2 BRA `(.L_x_387) ;  /* 0xfffffffc00f0a947 */ /* 0x004fea000383ffff */
[----:B------:R-:W-:Y:S05]  /*eaf0*/  BRA `(.L_x_388) ;  /* 0xffffff6800207947 */ /* 0x000fea000383ffff */
.L_x_112:
[----:B---3--:R3:W4:Y:S02]  /*eb00*/  SYNCS.PHASECHK.TRANS64.TRYWAIT P0, [R0+URZ+0x160], R3 ;  /* 0x00016003000075a7 */ /* 0x00872400080011ff */
[----:B----4-:R-:W-:Y:S05]  /*eb10*/  @!P0 NANOSLEEP.SYNCS 0x989680 ;  /* 0x009896800000895d */ /* 0x010fea0003900000 */
[----:B------:R-:W4:Y:S02]  /*eb20*/  @!P0 SYNCS.PHASECHK.TRANS64 P0, [R0+URZ+0x160], R3 ;  /* 0x00016003000085a7 */ /* 0x000f2400080010ff */
[----:B----4-:R-:W-:Y:S05]  /*eb30*/  @!P0 BRA `(.L_x_112) ;  /* 0xfffffffc00f08947 */ /* 0x010fea000383ffff */
[----:B------:R-:W-:Y:S05]  /*eb40*/  BRA `(.L_x_389) ;  /* 0xffffff6c00707947 */ /* 0x000fea000383ffff */
.L_x_124:
[----:B-1----:R-:W-:Y:S04]  /*eb50*/  MOV R0, UR43 ;  /* 0x0000002b00007c02 */ /* 0x002fe80008000f00 */
[----:B------:R1:W2:Y:S03]  /*eb60*/  SYNCS.PHASECHK.TRANS64.TRYWAIT P1, [R0+URZ+0x140], R3 ;  /* 0x00014003000075a7 */ /* 0x0002a600080211ff */
[----:B--2---:R-:W-:Y:S05]  /*eb70*/  @!P1 NANOSLEEP.SYNCS 0x989680 ;  /* 0x009896800000995d */ /* 0x004fea0003900000 */
[----:B------:R-:W2:Y:S02]  /*eb80*/  @!P1 SYNCS.PHASECHK.TRANS64 P1, [R0+URZ+0x140], R3 ;  /* 0x00014003000095a7 */ /* 0x000ea400080210ff */
[----:B--2---:R-:W-:Y:S05]  /*eb90*/  @!P1 BRA `(.L_x_124) ;  /* 0xfffffffc00ec9947 */ /* 0x004fea000383ffff */
[----:B------:R-:W-:Y:S05]  /*eba0*/  BRA `(.L_x_123) ;  /* 0xffffff78007c7947 */ /* 0x000fea000383ffff */
.L_x_126:
[----:B-1----:R1:W2:Y:S02]  /*ebb0*/  SYNCS.PHASECHK.TRANS64.TRYWAIT P1, [R196+URZ+0x180], R5 ;  /* 0x00018005c40075a7 */ /* 0x0022a400080211ff */
[----:B--2---:R-:W-:Y:S05]  /*ebc0*/  @!P1 NANOSLEEP.SYNCS 0x989680 ;  /* 0x009896800000995d */ /* 0x004fea0003900000 */
[----:B------:R-:W2:Y:S02]  /*ebd0*/  @!P1 SYNCS.PHASECHK.TRANS64 P1, [R196+URZ+0x180], R5 ;  /* 0x00018005c40095a7 */ /* 0x000ea400080210ff */
[----:B--2---:R-:W-:Y:S05]  /*ebe0*/  @!P1 BRA `(.L_x_126) ;  /* 0xfffffffc00f09947 */ /* 0x004fea000383ffff */
[----:B------:R-:W-:Y:S05]  /*ebf0*/  BRA `(.L_x_125) ;  /* 0xffffff7800c07947 */ /* 0x000fea000383ffff */
        .weak           $__internal_0_$__cuda_sm10x_tcgen05_guardrail_trap_col_being_dealloced_not_returned_by_alloc
        .type           $__internal_0_$__cuda_sm10x_tcgen05_guardrail_trap_col_being_dealloced_not_returned_by_alloc,@function
        .size           $__internal_0_$__cuda_sm10x_tcgen05_guardrail_trap_col_being_dealloced_not_returned_by_alloc,($__internal_1_$__cuda_sm10x_tcgen05_guardrail_trap_phase_invalid_during_alloc - $__internal_0_$__cuda_sm10x_tcgen05_guardrail_trap_col_being_dealloced_not_returned_by_alloc)
$__internal_0_$__cuda_sm10x_tcgen05_guardrail_trap_col_being_dealloced_not_returned_by_alloc:
[----:B------:R-:W-:Y:S05]  /*ec00*/  BPT.TRAP 0x1 ;  /* 0x000000040000795c */ /* 0x000fea0000300000 */
[----:B------:R-:W-:-:S04]  /*ec10*/  HFMA2 R3, -RZ, RZ, 0, 0 ;  /* 0x00000000ff037431 */ /* 0x000fc800000001ff */
[----:B------:R-:W-:Y:S05]  /*ec20*/  RET.REL.NODEC R2 `(_ZN7cutlass13device_kernelINS_4gemm6kernel13GemmUniversalIN4cute5tupleIJiiiiEEENS1_10collective13CollectiveMmaINS1_35MainloopSm100TmaUmmaWarpSpecializedILi20ELi2ELi4ENS5_IJNS4_1CILi2EEENSA_ILi1EEESC_EEEEENS5_IJNSA_ILi256EEENSA_ILi64EEESG_EEENS_12float_e4m3_tENS5_IJlSC_lEEESI_SJ_NS4_8TiledMMAINS4_8MMA_AtomIJNS4_10MMA_TraitsINS4_25SM100_MMA_F8F6F4_2x1SM_SSEJSI_SI_fSF_SG_NS4_17integral_constantINS4_4UMMA5MajorELSQ_0EEESR_NSO_INSP_7ScaleInELSS_0EEEST_EEEEEENS4_6LayoutINS5_IJSC_SC_SC_EEENS5_IJNSA_ILi0EEESY_SY_EEEEENS5_IJNS4_10UnderscoreES11_S11_EEEEENS4_18SM100_TMA_2SM_LOADENS4_14ComposedLayoutINS4_7SwizzleILi2ELi4ELi3EEENS4_18smem_ptr_flag_bitsILi8EEENSW_INS5_IJNSA_ILi8EEESG_EEENS5_IJSG_SC_EEEEEEEvNS4_8identityES14_S1E_vS1F_EENS_8epilogue10collective18CollectiveEpilogueINS1H_23Sm100TmaWarpSpecializedILi1ELi1ELi64ELb0ELb0EEEJNS5_IJNSA_ILi128EEESG_SG_EEENS5_IJNSW_IS1M_SC_EENSW_ISG_SC_EEEEESI_SJ_SI_SJ_NS1H_6fusion15FusionCallbacksIS1L_NS1R_13LinCombEltActINS1H_6thread7SigmoidESI_fSI_fLNS_15FloatRoundStyleE2EEES1N_S1Q_JEEENS4_5SM1004TMEM4LOAD26SM100_TMEM_LOAD_32dp32b64xENS4_13SM90_TMA_LOADES1E_NS4_39AutoVectorizingCopyWithAssumedAlignmentILi128EEENS4_14SM90_TMA_STOREES1E_S25_S25_EEEvvEEEEvNT_6ParamsE) ;  /* 0xffffff1002f47950 */ /* 0x000fea0003c3ffff */
        .weak           $__internal_1_$__cuda_sm10x_tcgen05_guardrail_trap_phase_invalid_during_alloc
        .type           $__internal_1_$__cuda_sm10x_tcgen05_guardrail_trap_phase_invalid_during_alloc,@function
        .size           $__internal_1_$__cuda_sm10x_tcgen05_guardrail_trap_phase_invalid_during_alloc,($__internal_2_$__cuda_sm10x_tcgen05_guardrail_trap_unallocated_columns_being_dealloced - $__internal_1_$__cuda_sm10x_tcgen05_guardrail_trap_phase_invalid_during_alloc)
$__internal_1_$__cuda_sm10x_tcgen05_guardrail_trap_phase_invalid_during_alloc:
[----:B------:R-:W-:Y:S05]  /*ec30*/  BPT.TRAP 0x1 ;  /* 0x000000040000795c */ /* 0x000fea0000300000 */
[----:B------:R-:W-:-:S04]  /*ec40*/  MOV R3, 0x0 ;  /* 0x0000000000037802 */ /* 0x000fc80000000f00 */
[----:B------:R-:W-:Y:S05]  /*ec50*/  RET.REL.NODEC R2 `(_ZN7cutlass13device_kernelINS_4gemm6kernel13GemmUniversalIN4cute5tupleIJiiiiEEENS1_10collective13CollectiveMmaINS1_35MainloopSm100TmaUmmaWarpSpecializedILi20ELi2ELi4ENS5_IJNS4_1CILi2EEENSA_ILi1EEESC_EEEEENS5_IJNSA_ILi256EEENSA_ILi64EEESG_EEENS_12float_e4m3_tENS5_IJlSC_lEEESI_SJ_NS4_8TiledMMAINS4_8MMA_AtomIJNS4_10MMA_TraitsINS4_25SM100_MMA_F8F6F4_2x1SM_SSEJSI_SI_fSF_SG_NS4_17integral_constantINS4_4UMMA5MajorELSQ_0EEESR_NSO_INSP_7ScaleInELSS_0EEEST_EEEEEENS4_6LayoutINS5_IJSC_SC_SC_EEENS5_IJNSA_ILi0EEESY_SY_EEEEENS5_IJNS4_10UnderscoreES11_S11_EEEEENS4_18SM100_TMA_2SM_LOADENS4_14ComposedLayoutINS4_7SwizzleILi2ELi4ELi3EEENS4_18smem_ptr_flag_bitsILi8EEENSW_INS5_IJNSA_ILi8EEESG_EEENS5_IJSG_SC_EEEEEEEvNS4_8identityES14_S1E_vS1F_EENS_8epilogue10collective18CollectiveEpilogueINS1H_23Sm100TmaWarpSpecializedILi1ELi1ELi64ELb0ELb0EEEJNS5_IJNSA_ILi128EEESG_SG_EEENS5_IJNSW_IS1M_SC_EENSW_ISG_SC_EEEEESI_SJ_SI_SJ_NS1H_6fusion15FusionCallbacksIS1L_NS1R_13LinCombEltActINS1H_6thread7SigmoidESI_fSI_fLNS_15FloatRoundStyleE2EEES1N_S1Q_JEEENS4_5SM1004TMEM4LOAD26SM100_TMEM_LOAD_32dp32b64xENS4_13SM90_TMA_LOADES1E_NS4_39AutoVectorizingCopyWithAssumedAlignmentILi128EEENS4_14SM90_TMA_STOREES1E_S25_S25_EEEvvEEEEvNT_6ParamsE) ;  /* 0xffffff1002e87950 */ /* 0x000fea0003c3ffff */
        .weak           $__internal_2_$__cuda_sm10x_tcgen05_guardrail_trap_unallocated_columns_being_dealloced
        .type           $__internal_2_$__cuda_sm10x_tcgen05_guardrail_trap_unallocated_columns_being_dealloced,@function
        .size           $__internal_2_$__cuda_sm10x_tcgen05_guardrail_trap_unallocated_columns_being_dealloced,($__internal_3_$__cuda_sm20_rcp_rn_f32_slowpath - $__internal_2_$__cuda_sm10x_tcgen05_guardrail_trap_unallocated_columns_being_dealloced)
$__internal_2_$__cuda_sm10x_tcgen05_guardrail_trap_unallocated_columns_being_dealloced:
[----:B------:R-:W-:Y:S05]  /*ec60*/  BPT.TRAP 0x1 ;  /* 0x000000040000795c */ /* 0x000fea0000300000 */
[----:B------:R-:W-:-:S04]  /*ec70*/  HFMA2 R3, -RZ, RZ, 0, 0 ;  /* 0x00000000ff037431 */ /* 0x000fc800000001ff */
[----:B------:R-:W-:Y:S05]  /*ec80*/  RET.REL.NODEC R2 `(_ZN7cutlass13device_kernelINS_4gemm6kernel13GemmUniversalIN4cute5tupleIJiiiiEEENS1_10collective13CollectiveMmaINS1_35MainloopSm100TmaUmmaWarpSpecializedILi20ELi2ELi4ENS5_IJNS4_1CILi2EEENSA_ILi1EEESC_EEEEENS5_IJNSA_ILi256EEENSA_ILi64EEESG_EEENS_12float_e4m3_tENS5_IJlSC_lEEESI_SJ_NS4_8TiledMMAINS4_8MMA_AtomIJNS4_10MMA_TraitsINS4_25SM100_MMA_F8F6F4_2x1SM_SSEJSI_SI_fSF_SG_NS4_17integral_constantINS4_4UMMA5MajorELSQ_0EEESR_NSO_INSP_7ScaleInELSS_0EEEST_EEEEEENS4_6LayoutINS5_IJSC_SC_SC_EEENS5_IJNSA_ILi0EEESY_SY_EEEEENS5_IJNS4_10UnderscoreES11_S11_EEEEENS4_18SM100_TMA_2SM_LOADENS4_14ComposedLayoutINS4_7SwizzleILi2ELi4ELi3EEENS4_18smem_ptr_flag_bitsILi8EEENSW_INS5_IJNSA_ILi8EEESG_EEENS5_IJSG_SC_EEEEEEEvNS4_8identityES14_S1E_vS1F_EENS_8epilogue10collective18CollectiveEpilogueINS1H_23Sm100TmaWarpSpecializedILi1ELi1ELi64ELb0ELb0EEEJNS5_IJNSA_ILi128EEESG_SG_EEENS5_IJNSW_IS1M_SC_EENSW_ISG_SC_EEEEESI_SJ_SI_SJ_NS1H_6fusion15FusionCallbacksIS1L_NS1R_13LinCombEltActINS1H_6thread7SigmoidESI_fSI_fLNS_15FloatRoundStyleE2EEES1N_S1Q_JEEENS4_5SM1004TMEM4LOAD26SM100_TMEM_LOAD_32dp32b64xENS4_13SM90_TMA_LOADES1E_NS4_39AutoVectorizingCopyWithAssumedAlignmentILi128EEENS4_14SM90_TMA_STOREES1E_S25_S25_EEEvvEEEEvNT_6ParamsE) ;  /* 0xffffff1002dc7950 */ /* 0x000fea0003c3ffff */
        .weak           $__internal_3_$__cuda_sm20_rcp_rn_f32_slowpath
        .type           $__internal_3_$__cuda_sm20_rcp_rn_f32_slowpath,@function
        .size           $__internal_3_$__cuda_sm20_rcp_rn_f32_slowpath,(.L_x_395 - $__internal_3_$__cuda_sm20_rcp_rn_f32_slowpath)
$__internal_3_$__cuda_sm20_rcp_rn_f32_slowpath:
[----:B------:R-:W-:Y:S01]  /*ec90*/  IMAD.SHL.U32 R101, R105, 0x2, RZ ;  /* 0x0000000269657824 */ /* 0x000fe200078e00ff */
[----:B------:R-:W-:Y:S04]  /*eca0*/  BSSY.RECONVERGENT B0, `(.L_x_390) ;  /* 0x0000030000007945 */ /* 0x000fe80003800200 */
[----:B------:R-:W-:-:S04]  /*ecb0*/  SHF.R.U32.HI R101, RZ, 0x18, R101 ;  /* 0x00000018ff657819 */ /* 0x000fc80000011665 */
[----:B------:R-:W-:-:S13]  /*ecc0*/  ISETP.NE.U32.AND P0, PT, R101, RZ, PT ;  /* 0x000000ff6500720c */ /* 0x000fda0003f05070 */
[----:B------:R-:W-:Y:S05]  /*ecd0*/  @P0 BRA `(.L_x_391) ;  /* 0x0000000000280947 */ /* 0x000fea0003800000 */
[----:B------:R-:W-:-:S04]  /*ece0*/  SHF.L.U32 R64, R105, 0x1, RZ ;  /* 0x0000000169407819 */ /* 0x000fc800000006ff */
[----:B------:R-:W-:-:S13]  /*ecf0*/  ISETP.NE.AND P0, PT, R64, RZ, PT ;  /* 0x000000ff4000720c */ /* 0x000fda0003f05270 */
[----:B------:R-:W-:Y:S01]  /*ed00*/  @P0 FFMA R101, R105, 1.84467440737095516160e+19, RZ ;  /* 0x5f80000069650823 */ /* 0x000fe200000000ff */
[----:B------:R-:W-:Y:S08]  /*ed10*/  @!P0 MUFU.RCP R103, R105 ;  /* 0x0000006900678308 */ /* 0x000ff00000001000 */
[----:B------:R-:W1:Y:S02]  /*ed20*/  @P0 MUFU.RCP R64, R101 ;  /* 0x0000006500400308 */ /* 0x000e640000001000 */
[----:B-1----:R-:W-:-:S04]  /*ed30*/  @P0 FFMA R107, R101, R64, -1 ;  /* 0xbf800000656b0423 */ /* 0x002fc80000000040 */
[----:B------:R-:W-:-:S04]  /*ed40*/  @P0 FADD.FTZ R107, -R107, -RZ ;  /* 0x800000ff6b6b0221 */ /* 0x000fc80000010100 */
[----:B------:R-:W-:-:S04]  /*ed50*/  @P0 FFMA R107, R64, R107, R64 ;  /* 0x0000006b406b0223 */ /* 0x000fc80000000040 */
[----:B------:R-:W-:Y:S01]  /*ed60*/  @P0 FFMA R103, R107, 1.84467440737095516160e+19, RZ ;  /* 0x5f8000006b670823 */ /* 0x000fe200000000ff */
[----:B------:R-:W-:Y:S05]  /*ed70*/  BRA `(.L_x_392) ;  /* 0x0000000000887947 */ /* 0x000fea0003800000 */
.L_x_391:
[----:B------:R-:W-:-:S04]  /*ed80*/  IADD3 R64, PT, PT, R101, -0xfd, RZ ;  /* 0xffffff0365407810 */ /* 0x000fc80007ffe0ff */
[----:B------:R-:W-:-:S13]  /*ed90*/  ISETP.GT.U32.AND P0, PT, R64, 0x1, PT ;  /* 0x000000014000780c */ /* 0x000fda0003f04070 */
[----:B------:R-:W-:Y:S05]  /*eda0*/  @P0 BRA `(.L_x_393) ;  /* 0x0000000000780947 */ /* 0x000fea0003800000 */
[----:B------:R-:W-:Y:S01]  /*edb0*/  LOP3.LUT R108, R105, 0x7fffff, RZ, 0xc0, !PT ;  /* 0x007fffff696c7812 */ /* 0x000fe200078ec0ff */
[----:B------:R-:W-:-:S03]  /*edc0*/  IMAD.MOV.U32 R103, RZ, RZ, 0x3 ;  /* 0x00000003ff677424 */ /* 0x000fc600078e00ff */
[----:B------:R-:W-:Y:S02]  /*edd0*/  LOP3.LUT R108, R108, 0x3f800000, RZ, 0xfc, !PT ;  /* 0x3f8000006c6c7812 */ /* 0x000fe400078efcff */
[----:B------:R-:W-:Y:S02]  /*ede0*/  SHF.L.U32 R103, R103, R64, RZ ;  /* 0x0000004067677219 */ /* 0x000fe400000006ff */
[----:B------:R-:W1:Y:S02]  /*edf0*/  MUFU.RCP R107, R108 ;  /* 0x0000006c006b7308 */ /* 0x000e640000001000 */
[----:B-1----:R-:W-:-:S04]  /*ee00*/  FFMA R106, R108, R107, -1 ;  /* 0xbf8000006c6a7423 */ /* 0x002fc8000000006b */
[----:B------:R-:W-:-:S04]  /*ee10*/  FADD.FTZ R106, -R106, -RZ ;  /* 0x800000ff6a6a7221 */ /* 0x000fc80000010100 */
[CCC-:B------:R-:W-:Y:S01]  /*ee20*/  FFMA.RM R109, R107.reuse, R106.reuse, R107.reuse ;  /* 0x0000006a6b6d7223 */ /* 0x1c0fe2000000406b */
[----:B------:R-:W-:-:S04]  /*ee30*/  FFMA.RP R106, R107, R106, R107 ;  /* 0x0000006a6b6a7223 */ /* 0x000fc8000000806b */
[C---:B------:R-:W-:Y:S02]  /*ee40*/  LOP3.LUT R107, R109.reuse, 0x7fffff, RZ, 0xc0, !PT ;  /* 0x007fffff6d6b7812 */ /* 0x040fe400078ec0ff */
[----:B------:R-:W-:Y:S02]  /*ee50*/  FSETP.NEU.FTZ.AND P0, PT, R109, R106, PT ;  /* 0x0000006a6d00720b */ /* 0x000fe40003f1d000 */
[----:B------:R-:W-:Y:S02]  /*ee60*/  LOP3.LUT R107, R107, 0x800000, RZ, 0xfc, !PT ;  /* 0x008000006b6b7812 */ /* 0x000fe400078efcff */
[----:B------:R-:W-:Y:S02]  /*ee70*/  SEL R106, RZ, 0xffffffff, !P0 ;  /* 0xffffffffff6a7807 */ /* 0x000fe40004000000 */
[----:B------:R-:W-:-:S03]  /*ee80*/  LOP3.LUT R103, R103, R107, RZ, 0xc0, !PT ;  /* 0x0000006b67677212 */ /* 0x000fc600078ec0ff */
[----:B------:R-:W-:Y:S01]  /*ee90*/  IMAD.MOV R106, RZ, RZ, -R106 ;  /* 0x000000ffff6a7224 */ /* 0x000fe200078e0a6a */
[----:B------:R-:W-:-:S04]  /*eea0*/  SHF.R.U32.HI R103, RZ, R64, R103 ;  /* 0x00000040ff677219 */ /* 0x000fc80000011667 */
[----:B------:R-:W-:Y:S02]  /*eeb0*/  LOP3.LUT P1, RZ, R106, R64, R107, 0xf8, !PT ;  /* 0x000000406aff7212 */ /* 0x000fe4000782f86b */
[C---:B------:R-:W-:Y:S02]  /*eec0*/  LOP3.LUT P2, RZ, R103.reuse, 0x1, RZ, 0xc0, !PT ;  /* 0x0000000167ff7812 */ /* 0x040fe4000784c0ff */
[----:B------:R-:W-:-:S04]  /*eed0*/  LOP3.LUT P0, RZ, R103, 0x2, RZ, 0xc0, !PT ;  /* 0x0000000267ff7812 */ /* 0x000fc8000780c0ff */
[----:B------:R-:W-:-:S04]  /*eee0*/  PLOP3.LUT P0, PT, P2, P1, P0, 0xe0, 0x0 ;  /* 0x000000000000781c */ /* 0x000fc80001703c00 */
[----:B------:R-:W-:Y:S02]  /*eef0*/  SEL R64, RZ, 0x1, !P0 ;  /* 0x00000001ff407807 */ /* 0x000fe40004000000 */
[----:B------:R-:W-:-:S03]  /*ef00*/  LOP3.LUT P0, RZ, R105, 0x7fffff, RZ, 0xc0, !PT ;  /* 0x007fffff69ff7812 */ /* 0x000fc6000780c0ff */
[----:B------:R-:W-:-:S05]  /*ef10*/  IMAD.MOV R64, RZ, RZ, -R64 ;  /* 0x000000ffff407224 */ /* 0x000fca00078e0a40 */
[----:B------:R-:W-:Y:S01]  /*ef20*/  ISETP.GE.AND P1, PT, R64, RZ, PT ;  /* 0x000000ff4000720c */ /* 0x000fe20003f26270 */
[----:B------:R-:W-:-:S05]  /*ef30*/  VIADD R64, R101, 0xffffff04 ;  /* 0xffffff0465407836 */ /* 0x000fca0000000000 */
[----:B------:R-:W-:-:S07]  /*ef40*/  SHF.R.U32.HI R64, RZ, R64, R107 ;  /* 0x00000040ff407219 */ /* 0x000fce000001166b */
[----:B------:R-:W-:-:S04]  /*ef50*/  @!P1 VIADD R64, R64, 0x1 ;  /* 0x0000000140409836 */ /* 0x000fc80000000000 */
[----:B------:R-:W-:-:S05]  /*ef60*/  @!P0 IMAD.SHL.U32 R64, R64, 0x2, RZ ;  /* 0x0000000240408824 */ /* 0x000fca00078e00ff */
[----:B------:R-:W-:Y:S01]  /*ef70*/  LOP3.LUT R103, R64, 0x80000000, R105, 0xf8, !PT ;  /* 0x8000000040677812 */ /* 0x000fe200078ef869 */
[----:B------:R-:W-:Y:S05]  /*ef80*/  BRA `(.L_x_392) ;  /* 0x0000000000047947 */ /* 0x000fea0003800000 */
.L_x_393:
[----:B------:R1:W2:Y:S02]  /*ef90*/  MUFU.RCP R103, R105 ;  /* 0x0000006900677308 */ /* 0x0002a40000001000 */
.L_x_392:
[----:B------:R-:W-:Y:S05]  /*efa0*/  BSYNC.RECONVERGENT B0 ;  /* 0x0000000000007941 */ /* 0x000fea0003800200 */
.L_x_390:
[----:B-1----:R-:W-:Y:S01]  /*efb0*/  HFMA2 R105, -RZ, RZ, 0, 0 ;  /* 0x00000000ff697431 */ /* 0x002fe200000001ff */
[----:B--2---:R-:W-:-:S03]  /*efc0*/  MOV R64, R103 ;  /* 0x0000006700407202 */ /* 0x004fc60000000f00 */
[----:B------:R-:W-:Y:S05]  /*efd0*/  RET.REL.NODEC R104 `(_ZN7cutlass13device_kernelINS_4gemm6kernel13GemmUniversalIN4cute5tupleIJiiiiEEENS1_10collective13CollectiveMmaINS1_35MainloopSm100TmaUmmaWarpSpecializedILi20ELi2ELi4ENS5_IJNS4_1CILi2EEENSA_ILi1EEESC_EEEEENS5_IJNSA_ILi256EEENSA_ILi64EEESG_EEENS_12float_e4m3_tENS5_IJlSC_lEEESI_SJ_NS4_8TiledMMAINS4_8MMA_AtomIJNS4_10MMA_TraitsINS4_25SM100_MMA_F8F6F4_2x1SM_SSEJSI_SI_fSF_SG_NS4_17integral_constantINS4_4UMMA5MajorELSQ_0EEESR_NSO_INSP_7ScaleInELSS_0EEEST_EEEEEENS4_6LayoutINS5_IJSC_SC_SC_EEENS5_IJNSA_ILi0EEESY_SY_EEEEENS5_IJNS4_10UnderscoreES11_S11_EEEEENS4_18SM100_TMA_2SM_LOADENS4_14ComposedLayoutINS4_7SwizzleILi2ELi4ELi3EEENS4_18smem_ptr_flag_bitsILi8EEENSW_INS5_IJNSA_ILi8EEESG_EEENS5_IJSG_SC_EEEEEEEvNS4_8identityES14_S1E_vS1F_EENS_8epilogue10collective18CollectiveEpilogueINS1H_23Sm100TmaWarpSpecializedILi1ELi1ELi64ELb0ELb0EEEJNS5_IJNSA_ILi128EEESG_SG_EEENS5_IJNSW_IS1M_SC_EENSW_ISG_SC_EEEEESI_SJ_SI_SJ_NS1H_6fusion15FusionCallbacksIS1L_NS1R_13LinCombEltActINS1H_6thread7SigmoidESI_fSI_fLNS_15FloatRoundStyleE2EEES1N_S1Q_JEEENS4_5SM1004TMEM4LOAD26SM100_TMEM_LOAD_32dp32b64xENS4_13SM90_TMA_LOADES1E_NS4_39AutoVectorizingCopyWithAssumedAlignmentILi128EEENS4_14SM90_TMA_STOREES1E_S25_S25_EEEvvEEEEvNT_6ParamsE) ;  /* 0xffffff1068087950 */ /* 0x000fea0003c3ffff */
.L_x_394:
[----:B------:R-:W-:-:S00]  /*efe0*/  BRA `(.L_x_394) ;  /* 0xfffffffc00fc7947 */ /* 0x000fc0000383ffff */
[----:B------:R-:W-:-:S00]  /*eff0*/  NOP ;  /* 0x0000000000007918 */ /* 0x000fc00000000000 */
        /* <DEDUP_REMOVED lines=8> */
.L_x_395:


//--------------------- .nv.global.init           --------------------------
	.section	.nv.global.init,"aw",@progbits
.nv.global.init:
	.type		$str$27,@object
	.size		$str$27,($str$28 - $str$27)
$str$27:
        /*0000*/ 	.byte	0x28, 0x61, 0x64, 0x64, 0x72, 0x65, 0x73, 0x73, 0x20, 0x26, 0x20, 0x6d, 0x61, 0x73, 0x6b, 0x29
        /*0010*/ 	.byte	0x20, 0x3d, 0x3d, 0x20, 0x30, 0x00
	.type		$str$28,@object
	.size		$str$28,($str$26 - $str$28)
$str$28:
        /*0016*/ 	.byte	0x2f, 0x74, 0x6d, 0x70, 0x2f, 0x63, 0x75, 0x74, 0x6c, 0x61, 0x73, 0x73, 0x5f, 0x73, 0x77, 0x65
        /*0026*/ 	.byte	0x65, 0x70, 0x5f, 0x73, 0x72, 0x63, 0x2f, 0x69, 0x6e, 0x63, 0x6c, 0x75, 0x64, 0x65, 0x2f, 0x63
        /*0036*/ 	.byte	0x75, 0x74, 0x65, 0x2f, 0x70, 0x6f, 0x69, 0x6e, 0x74, 0x65, 0x72, 0x5f, 0x66, 0x6c, 0x61, 0x67
        /*0046*/ 	.byte	0x67, 0x65, 0x64, 0x2e, 0x68, 0x70, 0x70, 0x00
	.type		$str$26,@object
	.size		$str$26,($str$25 - $str$26)
$str$26:
        /*004e*/ 	.byte	0x2f, 0x74, 0x6d, 0x70, 0x2f, 0x63, 0x75, 0x74, 0x6c, 0x61, 0x73, 0x73, 0x5f, 0x73, 0x77, 0x65
        /*005e*/ 	.byte	0x65, 0x70, 0x5f, 0x73, 0x72, 0x63, 0x2f, 0x69, 0x6e, 0x63, 0x6c, 0x75, 0x64, 0x65, 0x2f, 0x63
        /*006e*/ 	.byte	0x75, 0x74, 0x65, 0x2f, 0x61, 0x74, 0x6f, 0x6d, 0x2f, 0x63, 0x6f, 0x70, 0x79, 0x5f, 0x74, 0x72
        /*007e*/ 	.byte	0x61, 0x69, 0x74, 0x73, 0x5f, 0x73, 0x6d, 0x31, 0x30, 0x30, 0x2e, 0x68, 0x70, 0x70, 0x00
	.type		$str$25,@object
	.size		$str$25,(__unnamed_1 - $str$25)
$str$25:
        /*008d*/ 	.byte	0x28, 0x28, 0x75, 0x69, 0x6e, 0x74, 0x33, 0x32, 0x5f, 0x74, 0x28, 0x74, 0x68, 0x72, 0x65, 0x61
        /*009d*/ 	.byte	0x64, 0x49, 0x64, 0x78, 0x2e, 0x78, 0x29, 0x20, 0x2f, 0x20, 0x33, 0x32, 0x29, 0x20, 0x25, 0x20
        /*00ad*/ 	.byte	0x34, 0x29, 0x20, 0x3d, 0x3d, 0x20, 0x28, 0x28, 0x28, 0x74, 0x6d, 0x65, 0x6d, 0x5f, 0x61, 0x64
        /*00bd*/ 	.byte	0x64, 0x72, 0x20, 0x3e, 0x3e, 0x20, 0x31, 0x36, 0x29, 0x20, 0x2f, 0x20, 0x33, 0x32, 0x29, 0x20
        /*00cd*/ 	.byte	0x25, 0x20, 0x34, 0x29, 0x00
	.type		__unnamed_1,@object
	.size		__unnamed_1,(__unnamed_2 - __unnamed_1)
__unnamed_1:
        /*00d2*/ 	.byte	0x61, 0x75, 0x74, 0x6f, 0x20, 0x63, 0x75, 0x74, 0x65, 0x3a, 0x3a, 0x61, 0x73, 0x5f, 0x70, 0x6f
        /* <DEDUP_REMOVED lines=24> */
        /*0262*/ 	.byte	0x43, 0x3c, 0x38, 0x31, 0x39, 0x32, 0x3e, 0x3e, 0x3e, 0x3e, 0x5d, 0x00
	.type		__unnamed_2,@object
	.size		__unnamed_2,(.L_2 - __unnamed_2)
__unnamed_2:
        /* <DEDUP_REMOVED lines=42> */
        /*050e*/ 	.byte	0x3e, 0x3e, 0x3e, 0x3e, 0x5d, 0x00
.L_2:


//--------------------- .nv.shared._ZN7cutlass13device_kernelINS_4gemm6kernel13GemmUniversalIN4cute5tupleIJiiiiEEENS1_10collective13CollectiveMmaINS1_35MainloopSm100TmaUmmaWarpSpecializedILi20ELi2ELi4ENS5_IJNS4_1CILi2EEENSA_ILi1EEESC_EEEEENS5_IJNSA_ILi256EEENSA_ILi64EEESG_EEENS_12float_e4m3_tENS5_IJlSC_lEEESI_SJ_NS4_8TiledMMAINS4_8MMA_AtomIJNS4_10MMA_TraitsINS4_25SM100_MMA_F8F6F4_2x1SM_SSEJSI_SI_fSF_SG_NS4_17integral_constantINS4_4UMMA5MajorELSQ_0EEESR_NSO_INSP_7ScaleInELSS_0EEEST_EEEEEENS4_6LayoutINS5_IJSC_SC_SC_EEENS5_IJNSA_ILi0EEESY_SY_EEEEENS5_IJNS4_10UnderscoreES11_S11_EEEEENS4_18SM100_TMA_2SM_LOADENS4_14ComposedLayoutINS4_7SwizzleILi2ELi4ELi3EEENS4_18smem_ptr_flag_bitsILi8EEENSW_INS5_IJNSA_ILi8EEESG_EEENS5_IJSG_SC_EEEEEEEvNS4_8identityES14_S1E_vS1F_EENS_8epilogue10collective18CollectiveEpilogueINS1H_23Sm100TmaWarpSpecializedILi1ELi1ELi64ELb0ELb0EEEJNS5_IJNSA_ILi128EEESG_SG_EEENS5_IJNSW_IS1M_SC_EENSW_ISG_SC_EEEEESI_SJ_SI_SJ_NS1H_6fusion15FusionCallbacksIS1L_NS1R_13LinCombEltActINS1H_6thread7SigmoidESI_fSI_fLNS_15FloatRoundStyleE2EEES1N_S1Q_JEEENS4_5SM1004TMEM4LOAD26SM100_TMEM_LOAD_32dp32b64xENS4_13SM90_TMA_LOADES1E_NS4_39AutoVectorizingCopyWithAssumedAlignmentILi128EEENS4_14SM90_TMA_STOREES1E_S25_S25_EEEvvEEEEvNT_6ParamsE --------------------------
	.section	.nv.shared._ZN7cutlass13device_kernelINS_4gemm6kernel13GemmUniversalIN4cute5tupleIJiiiiEEENS1_10collective13CollectiveMmaINS1_35MainloopSm100TmaUmmaWarpSpecializedILi20ELi2ELi4ENS5_IJNS4_1CILi2EEENSA_ILi1EEESC_EEEEENS5_IJNSA_ILi256EEENSA_ILi64EEESG_EEENS_12float_e4m3_tENS5_IJlSC_lEEESI_SJ_NS4_8TiledMMAINS4_8MMA_AtomIJNS4_10MMA_TraitsINS4_25SM100_MMA_F8F6F4_2x1SM_SSEJSI_SI_fSF_SG_NS4_17integral_constantINS4_4UMMA5MajorELSQ_0EEESR_NSO_INSP_7ScaleInELSS_0EEEST_EEEEEENS4_6LayoutINS5_IJSC_SC_SC_EEENS5_IJNSA_ILi0EEESY_SY_EEEEENS5_IJNS4_10UnderscoreES11_S11_EEEEENS4_18SM100_TMA_2SM_LOADENS4_14ComposedLayoutINS4_7SwizzleILi2ELi4ELi3EEENS4_18smem_ptr_flag_bitsILi8EEENSW_INS5_IJNSA_ILi8EEESG_EEENS5_IJSG_SC_EEEEEEEvNS4_8identityES14_S1E_vS1F_EENS_8epilogue10collective18CollectiveEpilogueINS1H_23Sm100TmaWarpSpecializedILi1ELi1ELi64ELb0ELb0EEEJNS5_IJNSA_ILi128EEESG_SG_EEENS5_IJNSW_IS1M_SC_EENSW_ISG_SC_EEEEESI_SJ_SI_SJ_NS1H_6fusion15FusionCallbacksIS1L_NS1R_13LinCombEltActINS1H_6thread7SigmoidESI_fSI_fLNS_15FloatRoundStyleE2EEES1N_S1Q_JEEENS4_5SM1004TMEM4LOAD26SM100_TMEM_LOAD_32dp32b64xENS4_13SM90_TMA_LOADES1E_NS4_39AutoVectorizingCopyWithAssumedAlignmentILi128EEENS4_14SM90_TMA_STOREES1E_S25_S25_EEEvvEEEEvNT_6ParamsE,"aw",@nobits
	.sectionflags	@""
	.align	16
	.zero		1024


//--------------------- .nv.shared.reserved.0     --------------------------
	.section	.nv.shared.reserved.0,"aw",@nobits
	.weak		__nv_reservedSMEM_offset_0_alias
	.size		__nv_reservedSMEM_offset_0_alias, 0, 64
	.other		__nv_reservedSMEM_offset_0_alias,@"STO_CUDA_RESERVED_SHARED STV_DEFAULT"
__nv_reservedSMEM_offset_0_alias:
	.zero		0
.nv.shared.reserved.0:
	.zero		64
	.weak		__nv_reservedSMEM_tcgen05_partition
	.type		__nv_reservedSMEM_tcgen05_partition,@object
	.size		__nv_reservedSMEM_tcgen05_partition,(.L_0 - __nv_reservedSMEM_tcgen05_partition)
__nv_reservedSMEM_tcgen05_partition:
	.zero		32
.L_0:


//--------------------- .nv.global                --------------------------
	.section	.nv.global,"aw",@nobits
.nv.global:
	.type		_ZN39_INTERNAL_f734df01_4_k_cu_0ac27856_29044cute1_E,@object
	.size		_ZN39_INTERNAL_f734df01_4_k_cu_0ac27856_29044cute1_E,(_ZN39_INTERNAL_f734df01_4_k_cu_0ac27856_29044cuda3std3__45__cpo6cbeginE - _ZN39_INTERNAL_f734df01_4_k_cu_0ac27856_29044cute1_E)
_ZN39_INTERNAL_f734df01_4_k_cu_0ac27856_29044cute1_E:
	.zero		1
	.type		_ZN39_INTERNAL_f734df01_4_k_cu_0ac27856_29044cuda3std3__45__cpo6cbeginE,@object
	.size		_ZN39_INTERNAL_f734df01_4_k_cu_0ac27856_29044cuda3std3__45__cpo6cbeginE,(_ZN39_INTERNAL_f734df01_4_k_cu_0ac27856_29044cuda3std3__48in_placeE - _ZN39_INTERNAL_f734df01_4_k_cu_0ac27856_29044cuda3std3__45__cpo6cbeginE)
_ZN39_INTERNAL_f734df01_4_k_cu_0ac27856_29044cuda3std3__45__cpo6cbeginE:
	.zero		1
	.type		_ZN39_INTERNAL_f734df01_4_k_cu_0ac27856_29044cuda3std3__48in_placeE,@object
	.size		_ZN39_INTERNAL_f734df01_4_k_cu_0ac27856_29044cuda3std3__48in_placeE,(_ZN39_INTERNAL_f734df01_4_k_cu_0ac27856_29044cuda3std6ranges3__45__cpo9iter_moveE - _ZN39_INTERNAL_f734df01_4_k_cu_0ac27856_29044cuda3std3__48in_placeE)
_ZN39_INTERNAL_f734df01_4_k_cu_0ac27856_29044cuda3std3__48in_placeE:
	.zero		1
	.type		_ZN39_INTERNAL_f734df01_4_k_cu_0ac27856_29044cuda3std6ranges3__45__cpo9iter_moveE,@object
	.size		_ZN39_INTERNAL_f734df01_4_k_cu_0ac27856_29044cuda3std6ranges3__45__cpo9iter_moveE,(_ZN39_INTERNAL_f734df01_4_k_cu_0ac27856_29044cuda3std3__45__cpo5beginE - _ZN39_INTERNAL_f734df01_4_k_cu_0ac27856_29044cuda3std6ranges3__45__cpo9iter_moveE)
_ZN39_INTERNAL_f734df01_4_k_cu_0ac27856_29044cuda3std6ranges3__45__cpo9iter_moveE:
	.zero		1
	.type		_ZN39_INTERNAL_f734df01_4_k_cu_0ac27856_29044cuda3std3__45__cpo5beginE,@object
	.size		_ZN39_INTERNAL_f734df01_4_k_cu_0ac27856_29044cuda3std3__45__cpo5beginE,(_ZN39_INTERNAL_f734df01_4_k_cu_0ac27856_29044cuda3std3__441_GLOBAL__N__f734df01_4_k_cu_0ac27856_29046ignoreE - _ZN39_INTERNAL_f734df01_4_k_cu_0ac27856_29044cuda3std3__45__cpo5beginE)
_ZN39_INTERNAL_f734df01_4_k_cu_0ac27856_29044cuda3std3__45__cpo5beginE:
	.zero		1
	.type		_ZN39_INTERNAL_f734df01_4_k_cu_0ac27856_29044cuda3std3__441_GLOBAL__N__f734df01_4_k_cu_0ac27856_29046ignoreE,@object
	.size		_ZN39_INTERNAL_f734df01_4_k_cu_0ac27856_29044cuda3std3__441_GLOBAL__N__f734df01_4_k_cu_0ac27856_29046ignoreE,(_ZN39_INTERNAL_f734df01_4_k_cu_0ac27856_29044cute7productE - _ZN39_INTERNAL_f734df01_4_k_cu_0ac27856_29044cuda3std3__441_GLOBAL__N__f734df01_4_k_cu_0ac27856_29046ignoreE)
_ZN39_INTERNAL_f734df01_4_k_cu_0ac27856_29044cuda3std3__441_GLOBAL__N__f734df01_4_k_cu_0ac27856_29046ignoreE:
	.zero		1
	.type		_ZN39_INTERNAL_f734df01_4_k_cu_0ac27856_29044cute7productE,@object
	.size		_ZN39_INTERNAL_f734df01_4_k_cu_0ac27856_29044cute7productE,(_ZN39_INTERNAL_f734df01_4_k_cu_0ac27856_29044cuda3std3__45__cpo3endE - _ZN39_INTERNAL_f734df01_4_k_cu_0ac27856_29044cute7productE)
_ZN39_INTERNAL_f734df01_4_k_cu_0ac27856_29044cute7productE:
	.zero		1
	.type		_ZN39_INTERNAL_f734df01_4_k_cu_0ac27856_29044cuda3std3__45__cpo3endE,@object
	.size		_ZN39_INTERNAL_f734df01_4_k_cu_0ac27856_29044cuda3std3__45__cpo3endE,(_ZN39_INTERNAL_f734df01_4_k_cu_0ac27856_29044cuda3std3__419piecewise_constructE - _ZN39_INTERNAL_f734df01_4_k_cu_0ac27856_29044cuda3std3__45__cpo3endE)
_ZN39_INTERNAL_f734df01_4_k_cu_0ac27856_29044cuda3std3__45__cpo3endE:
	.zero		1
	.type		_ZN39_INTERNAL_f734df01_4_k_cu_0ac27856_29044cuda3std3__419piecewise_constructE,@object
	.size		_ZN39_INTERNAL_f734df01_4_k_cu_0ac27856_29044cuda3std3__419piecewise_constructE,(_ZN39_INTERNAL_f734df01_4_k_cu_0ac27856_29044cuda3std3__45__cpo4cendE - _ZN39_INTERNAL_f734df01_4_k_cu_0ac27856_29044cuda3std3__419piecewise_constructE)
_ZN39_INTERNAL_f734df01_4_k_cu_0ac27856_29044cuda3std3__419piecewise_constructE:
	.zero		1
	.type		_ZN39_INTERNAL_f734df01_4_k_cu_0ac27856_29044cuda3std3__45__cpo4cendE,@object
	.size		_ZN39_INTERNAL_f734df01_4_k_cu_0ac27856_29044cuda3std3__45__cpo4cendE,(_ZN39_INTERNAL_f734df01_4_k_cu_0ac27856_29044cuda3std6ranges3__45__cpo4swapE - _ZN39_INTERNAL_f734df01_4_k_cu_0ac27856_29044cuda3std3__45__cpo4cendE)
_ZN39_INTERNAL_f734df01_4_k_cu_0ac27856_29044cuda3std3__45__cpo4cendE:
	.zero		1
	.type		_ZN39_INTERNAL_f734df01_4_k_cu_0ac27856_29044cuda3std6ranges3__45__cpo4swapE,@object
	.size		_ZN39_INTERNAL_f734df01_4_k_cu_0ac27856_29044cuda3std6ranges3__45__cpo4swapE,(.L_10 - _ZN39_INTERNAL_f734df01_4_k_cu_0ac27856_29044cuda3std6ranges3__45__cpo4swapE)
_ZN39_INTERNAL_f734df01_4_k_cu_0ac27856_29044cuda3std6ranges3__45__cpo4swapE:
	.zero		1
.L_10:


//--------------------- .nv.constant0._ZN7cutlass13device_kernelINS_4gemm6kernel13GemmUniversalIN4cute5tupleIJiiiiEEENS1_10collective13CollectiveMmaINS1_35MainloopSm100TmaUmmaWarpSpecializedILi20ELi2ELi4ENS5_IJNS4_1CILi2EEENSA_ILi1EEESC_EEEEENS5_IJNSA_ILi256EEENSA_ILi64EEESG_EEENS_12float_e4m3_tENS5_IJlSC_lEEESI_SJ_NS4_8TiledMMAINS4_8MMA_AtomIJNS4_10MMA_TraitsINS4_25SM100_MMA_F8F6F4_2x1SM_SSEJSI_SI_fSF_SG_NS4_17integral_constantINS4_4UMMA5MajorELSQ_0EEESR_NSO_INSP_7ScaleInELSS_0EEEST_EEEEEENS4_6LayoutINS5_IJSC_SC_SC_EEENS5_IJNSA_ILi0EEESY_SY_EEEEENS5_IJNS4_10UnderscoreES11_S11_EEEEENS4_18SM100_TMA_2SM_LOADENS4_14ComposedLayoutINS4_7SwizzleILi2ELi4ELi3EEENS4_18smem_ptr_flag_bitsILi8EEENSW_INS5_IJNSA_ILi8EEESG_EEENS5_IJSG_SC_EEEEEEEvNS4_8identityES14_S1E_vS1F_EENS_8epilogue10collective18CollectiveEpilogueINS1H_23Sm100TmaWarpSpecializedILi1ELi1ELi64ELb0ELb0EEEJNS5_IJNSA_ILi128EEESG_SG_EEENS5_IJNSW_IS1M_SC_EENSW_ISG_SC_EEEEESI_SJ_SI_SJ_NS1H_6fusion15FusionCallbacksIS1L_NS1R_13LinCombEltActINS1H_6thread7SigmoidESI_fSI_fLNS_15FloatRoundStyleE2EEES1N_S1Q_JEEENS4_5SM1004TMEM4LOAD26SM100_TMEM_LOAD_32dp32b64xENS4_13SM90_TMA_LOADES1E_NS4_39AutoVectorizingCopyWithAssumedAlignmentILi128EEENS4_14SM90_TMA_STOREES1E_S25_S25_EEEvvEEEEvNT_6ParamsE --------------------------
	.section	.nv.constant0._ZN7cutlass13device_kernelINS_4gemm6kernel13GemmUniversalIN4cute5tupleIJiiiiEEENS1_10collective13CollectiveMmaINS1_35MainloopSm100TmaUmmaWarpSpecializedILi20ELi2ELi4ENS5_IJNS4_1CILi2EEENSA_ILi1EEESC_EEEEENS5_IJNSA_ILi256EEENSA_ILi64EEESG_EEENS_12float_e4m3_tENS5_IJlSC_lEEESI_SJ_NS4_8TiledMMAINS4_8MMA_AtomIJNS4_10MMA_TraitsINS4_25SM100_MMA_F8F6F4_2x1SM_SSEJSI_SI_fSF_SG_NS4_17integral_constantINS4_4UMMA5MajorELSQ_0EEESR_NSO_INSP_7ScaleInELSS_0EEEST_EEEEEENS4_6LayoutINS5_IJSC_SC_SC_EEENS5_IJNSA_ILi0EEESY_SY_EEEEENS5_IJNS4_10UnderscoreES11_S11_EEEEENS4_18SM100_TMA_2SM_LOADENS4_14ComposedLayoutINS4_7SwizzleILi2ELi4ELi3EEENS4_18smem_ptr_flag_bitsILi8EEENSW_INS5_IJNSA_ILi8EEESG_EEENS5_IJSG_SC_EEEEEEEvNS4_8identityES14_S1E_vS1F_EENS_8epilogue10collective18CollectiveEpilogueINS1H_23Sm100TmaWarpSpecializedILi1ELi1ELi64ELb0ELb0EEEJNS5_IJNSA_ILi128EEESG_SG_EEENS5_IJNSW_IS1M_SC_EENSW_ISG_SC_EEEEESI_SJ_SI_SJ_NS1H_6fusion15FusionCallbacksIS1L_NS1R_13LinCombEltActINS1H_6thread7SigmoidESI_fSI_fLNS_15FloatRoundStyleE2EEES1N_S1Q_JEEENS4_5SM1004TMEM4LOAD26SM100_TMEM_LOAD_32dp32b64xENS4_13SM90_TMA_LOADES1E_NS4_39AutoVectorizingCopyWithAssumedAlignmentILi128EEENS4_14SM90_TMA_STOREES1E_S25_S25_EEEvvEEEEvNT_6ParamsE,"a",@progbits
	.sectionflags	@""
	.align	4
.nv.constant0._ZN7cutlass13device_kernelINS_4gemm6kernel13GemmUniversalIN4cute5tupleIJiiiiEEENS1_10collective13CollectiveMmaINS1_35MainloopSm100TmaUmmaWarpSpecializedILi20ELi2ELi4ENS5_IJNS4_1CILi2EEENSA_ILi1EEESC_EEEEENS5_IJNSA_ILi256EEENSA_ILi64EEESG_EEENS_12float_e4m3_tENS5_IJlSC_lEEESI_SJ_NS4_8TiledMMAINS4_8MMA_AtomIJNS4_10MMA_TraitsINS4_25SM100_MMA_F8F6F4_2x1SM_SSEJSI_SI_fSF_SG_NS4_17integral_constantINS4_4UMMA5MajorELSQ_0EEESR_NSO_INSP_7ScaleInELSS_0EEEST_EEEEEENS4_6LayoutINS5_IJSC_SC_SC_EEENS5_IJNSA_ILi0EEESY_SY_EEEEENS5_IJNS4_10UnderscoreES11_S11_EEEEENS4_18SM100_TMA_2SM_LOADENS4_14ComposedLayoutINS4_7SwizzleILi2ELi4ELi3EEENS4_18smem_ptr_flag_bitsILi8EEENSW_INS5_IJNSA_ILi8EEESG_EEENS5_IJSG_SC_EEEEEEEvNS4_8identityES14_S1E_vS1F_EENS_8epilogue10collective18CollectiveEpilogueINS1H_23Sm100TmaWarpSpecializedILi1ELi1ELi64ELb0ELb0EEEJNS5_IJNSA_ILi128EEESG_SG_EEENS5_IJNSW_IS1M_SC_EENSW_ISG_SC_EEEEESI_SJ_SI_SJ_NS1H_6fusion15FusionCallbacksIS1L_NS1R_13LinCombEltActINS1H_6thread7SigmoidESI_fSI_fLNS_15FloatRoundStyleE2EEES1N_S1Q_JEEENS4_5SM1004TMEM4LOAD26SM100_TMEM_LOAD_32dp32b64xENS4_13SM90_TMA_LOADES1E_NS4_39AutoVectorizingCopyWithAssumedAlignmentILi128EEENS4_14SM90_TMA_STOREES1E_S25_S25_EEEvvEEEEvNT_6ParamsE:
	.zero		2944


//--------------------- SYMBOLS --------------------------

	.type		.nv.reservedSmem.offset0,@object
	.size		.nv.reservedSmem.offset0,0x4
	.type		.nv.reservedSmem.cap,@object
	.size		.nv.reservedSmem.cap,0x4
	.type		__assertfail,@function
